//
// Generated by NVIDIA NVVM Compiler
//
// Compiler Build ID: CL-36424714
// Cuda compilation tools, release 13.0, V13.0.88
// Based on NVVM 20.0.0
//

.version 9.0
.target sm_100
.address_size 64

	// .globl	_ZN3cub18CUB_300001_SM_10006detail11EmptyKernelIvEEvv
.global .align 1 .b8 _ZN30_INTERNAL_47dcb4c1_4_k_cu_main4cuda3std3__45__cpo5beginE[1];
.global .align 1 .b8 _ZN30_INTERNAL_47dcb4c1_4_k_cu_main4cuda3std3__45__cpo3endE[1];
.global .align 1 .b8 _ZN30_INTERNAL_47dcb4c1_4_k_cu_main4cuda3std3__45__cpo6cbeginE[1];
.global .align 1 .b8 _ZN30_INTERNAL_47dcb4c1_4_k_cu_main4cuda3std3__45__cpo4cendE[1];
.global .align 1 .b8 _ZN30_INTERNAL_47dcb4c1_4_k_cu_main4cuda3std3__45__cpo6rbeginE[1];
.global .align 1 .b8 _ZN30_INTERNAL_47dcb4c1_4_k_cu_main4cuda3std3__45__cpo4rendE[1];
.global .align 1 .b8 _ZN30_INTERNAL_47dcb4c1_4_k_cu_main4cuda3std3__45__cpo7crbeginE[1];
.global .align 1 .b8 _ZN30_INTERNAL_47dcb4c1_4_k_cu_main4cuda3std3__45__cpo5crendE[1];
.global .align 1 .b8 _ZN30_INTERNAL_47dcb4c1_4_k_cu_main4cuda3std3__432_GLOBAL__N__47dcb4c1_4_k_cu_main6ignoreE[1];
.global .align 1 .b8 _ZN30_INTERNAL_47dcb4c1_4_k_cu_main4cuda3std3__419piecewise_constructE[1];
.global .align 1 .b8 _ZN30_INTERNAL_47dcb4c1_4_k_cu_main4cuda3std3__48in_placeE[1];
.global .align 1 .b8 _ZN30_INTERNAL_47dcb4c1_4_k_cu_main4cuda3std3__420unreachable_sentinelE[1];
.global .align 1 .b8 _ZN30_INTERNAL_47dcb4c1_4_k_cu_main4cuda3std3__47nulloptE[1];
.global .align 1 .b8 _ZN30_INTERNAL_47dcb4c1_4_k_cu_main4cuda3std3__48unexpectE[1];
.global .align 1 .b8 _ZN30_INTERNAL_47dcb4c1_4_k_cu_main4cuda3std6ranges3__45__cpo4swapE[1];
.global .align 1 .b8 _ZN30_INTERNAL_47dcb4c1_4_k_cu_main4cuda3std6ranges3__45__cpo9iter_moveE[1];
.global .align 1 .b8 _ZN30_INTERNAL_47dcb4c1_4_k_cu_main4cuda3std6ranges3__45__cpo5beginE[1];
.global .align 1 .b8 _ZN30_INTERNAL_47dcb4c1_4_k_cu_main4cuda3std6ranges3__45__cpo3endE[1];
.global .align 1 .b8 _ZN30_INTERNAL_47dcb4c1_4_k_cu_main4cuda3std6ranges3__45__cpo6cbeginE[1];
.global .align 1 .b8 _ZN30_INTERNAL_47dcb4c1_4_k_cu_main4cuda3std6ranges3__45__cpo4cendE[1];
.global .align 1 .b8 _ZN30_INTERNAL_47dcb4c1_4_k_cu_main4cuda3std6ranges3__45__cpo7advanceE[1];
.global .align 1 .b8 _ZN30_INTERNAL_47dcb4c1_4_k_cu_main4cuda3std6ranges3__45__cpo9iter_swapE[1];
.global .align 1 .b8 _ZN30_INTERNAL_47dcb4c1_4_k_cu_main4cuda3std6ranges3__45__cpo4nextE[1];
.global .align 1 .b8 _ZN30_INTERNAL_47dcb4c1_4_k_cu_main4cuda3std6ranges3__45__cpo4prevE[1];
.global .align 1 .b8 _ZN30_INTERNAL_47dcb4c1_4_k_cu_main4cuda3std6ranges3__45__cpo4dataE[1];
.global .align 1 .b8 _ZN30_INTERNAL_47dcb4c1_4_k_cu_main4cuda3std6ranges3__45__cpo5cdataE[1];
.global .align 1 .b8 _ZN30_INTERNAL_47dcb4c1_4_k_cu_main4cuda3std6ranges3__45__cpo4sizeE[1];
.global .align 1 .b8 _ZN30_INTERNAL_47dcb4c1_4_k_cu_main4cuda3std6ranges3__45__cpo5ssizeE[1];
.global .align 1 .b8 _ZN30_INTERNAL_47dcb4c1_4_k_cu_main4cuda3std6ranges3__45__cpo8distanceE[1];
.global .align 1 .b8 _ZN30_INTERNAL_47dcb4c1_4_k_cu_main6thrust24THRUST_300001_SM_1000_NS8cuda_cub3parE[1];
.global .align 1 .b8 _ZN30_INTERNAL_47dcb4c1_4_k_cu_main6thrust24THRUST_300001_SM_1000_NS8cuda_cub10par_nosyncE[1];
.global .align 1 .b8 _ZN30_INTERNAL_47dcb4c1_4_k_cu_main6thrust24THRUST_300001_SM_1000_NS6system6detail10sequential3seqE[1];
.global .align 1 .b8 _ZN30_INTERNAL_47dcb4c1_4_k_cu_main6thrust24THRUST_300001_SM_1000_NS12placeholders2_1E[1];
.global .align 1 .b8 _ZN30_INTERNAL_47dcb4c1_4_k_cu_main6thrust24THRUST_300001_SM_1000_NS12placeholders2_2E[1];
.global .align 1 .b8 _ZN30_INTERNAL_47dcb4c1_4_k_cu_main6thrust24THRUST_300001_SM_1000_NS12placeholders2_3E[1];
.global .align 1 .b8 _ZN30_INTERNAL_47dcb4c1_4_k_cu_main6thrust24THRUST_300001_SM_1000_NS12placeholders2_4E[1];
.global .align 1 .b8 _ZN30_INTERNAL_47dcb4c1_4_k_cu_main6thrust24THRUST_300001_SM_1000_NS12placeholders2_5E[1];
.global .align 1 .b8 _ZN30_INTERNAL_47dcb4c1_4_k_cu_main6thrust24THRUST_300001_SM_1000_NS12placeholders2_6E[1];
.global .align 1 .b8 _ZN30_INTERNAL_47dcb4c1_4_k_cu_main6thrust24THRUST_300001_SM_1000_NS12placeholders2_7E[1];
.global .align 1 .b8 _ZN30_INTERNAL_47dcb4c1_4_k_cu_main6thrust24THRUST_300001_SM_1000_NS12placeholders2_8E[1];
.global .align 1 .b8 _ZN30_INTERNAL_47dcb4c1_4_k_cu_main6thrust24THRUST_300001_SM_1000_NS12placeholders2_9E[1];
.global .align 1 .b8 _ZN30_INTERNAL_47dcb4c1_4_k_cu_main6thrust24THRUST_300001_SM_1000_NS12placeholders3_10E[1];
.global .align 1 .b8 _ZN30_INTERNAL_47dcb4c1_4_k_cu_main6thrust24THRUST_300001_SM_1000_NS3seqE[1];

.visible .entry _ZN3cub18CUB_300001_SM_10006detail11EmptyKernelIvEEvv()
{


	ret;

}
	// .globl	_ZN3cub18CUB_300001_SM_10006detail8for_each13static_kernelINS2_12policy_hub_t12policy_500_tEmN6thrust24THRUST_300001_SM_1000_NS8cuda_cub20__uninitialized_fill7functorINS7_10device_ptrIiEEiEEEEvT0_T1_
.visible .entry _ZN3cub18CUB_300001_SM_10006detail8for_each13static_kernelINS2_12policy_hub_t12policy_500_tEmN6thrust24THRUST_300001_SM_1000_NS8cuda_cub20__uninitialized_fill7functorINS7_10device_ptrIiEEiEEEEvT0_T1_(
	.param .u64 _ZN3cub18CUB_300001_SM_10006detail8for_each13static_kernelINS2_12policy_hub_t12policy_500_tEmN6thrust24THRUST_300001_SM_1000_NS8cuda_cub20__uninitialized_fill7functorINS7_10device_ptrIiEEiEEEEvT0_T1__param_0,
	.param .align 8 .b8 _ZN3cub18CUB_300001_SM_10006detail8for_each13static_kernelINS2_12policy_hub_t12policy_500_tEmN6thrust24THRUST_300001_SM_1000_NS8cuda_cub20__uninitialized_fill7functorINS7_10device_ptrIiEEiEEEEvT0_T1__param_1[16]
)
.maxntid 256
{
	.reg .pred 	%p<4>;
	.reg .b16 	%rs<5>;
	.reg .b32 	%r<12>;
	.reg .b64 	%rd<16>;

	ld.param.u32 	%r3, [_ZN3cub18CUB_300001_SM_10006detail8for_each13static_kernelINS2_12policy_hub_t12policy_500_tEmN6thrust24THRUST_300001_SM_1000_NS8cuda_cub20__uninitialized_fill7functorINS7_10device_ptrIiEEiEEEEvT0_T1__param_1+8];
	ld.param.u64 	%rd4, [_ZN3cub18CUB_300001_SM_10006detail8for_each13static_kernelINS2_12policy_hub_t12policy_500_tEmN6thrust24THRUST_300001_SM_1000_NS8cuda_cub20__uninitialized_fill7functorINS7_10device_ptrIiEEiEEEEvT0_T1__param_1];
	ld.param.u64 	%rd5, [_ZN3cub18CUB_300001_SM_10006detail8for_each13static_kernelINS2_12policy_hub_t12policy_500_tEmN6thrust24THRUST_300001_SM_1000_NS8cuda_cub20__uninitialized_fill7functorINS7_10device_ptrIiEEiEEEEvT0_T1__param_0];
	mov.u32 	%r9, %ctaid.x;
	mul.wide.u32 	%rd1, %r9, 512;
	sub.s64 	%rd2, %rd5, %rd1;
	setp.lt.u64 	%p1, %rd2, 512;
	@%p1 bra 	$L__BB1_2;
	mov.u32 	%r11, %tid.x;
	cvta.to.global.u64 	%rd11, %rd4;
	cvt.u64.u32 	%rd12, %r11;
	add.s64 	%rd13, %rd1, %rd12;
	shl.b64 	%rd14, %rd13, 2;
	add.s64 	%rd15, %rd11, %rd14;
	st.global.u32 	[%rd15], %r3;
	st.global.u32 	[%rd15+1024], %r3;
	bra.uni 	$L__BB1_6;
$L__BB1_2:
	cvta.to.global.u64 	%rd6, %rd4;
	mov.u32 	%r2, %tid.x;
	cvt.u64.u32 	%rd7, %r2;
	setp.le.u64 	%p2, %rd2, %rd7;
	add.s64 	%rd8, %rd1, %rd7;
	shl.b64 	%rd9, %rd8, 2;
	add.s64 	%rd3, %rd6, %rd9;
	@%p2 bra 	$L__BB1_4;
	st.global.u32 	[%rd3], %r3;
$L__BB1_4:
	add.s32 	%r10, %r2, 256;
	cvt.u64.u32 	%rd10, %r10;
	setp.le.u64 	%p3, %rd2, %rd10;
	@%p3 bra 	$L__BB1_6;
	st.global.u32 	[%rd3+1024], %r3;
$L__BB1_6:
	ret;

}
	// .globl	_ZN3cub18CUB_300001_SM_10006detail9transform16transform_kernelINS2_10policy_hubILb1EN4cuda3std3__45tupleIJN6thrust24THRUST_300001_SM_1000_NS6detail15normal_iteratorINSA_10device_ptrIiEEEEEEEE10policy1000Ei3AddSF_JPiEEEvT0_iT1_T2_DpNS2_10kernel_argIT3_EE
.visible .entry _ZN3cub18CUB_300001_SM_10006detail9transform16transform_kernelINS2_10policy_hubILb1EN4cuda3std3__45tupleIJN6thrust24THRUST_300001_SM_1000_NS6detail15normal_iteratorINSA_10device_ptrIiEEEEEEEE10policy1000Ei3AddSF_JPiEEEvT0_iT1_T2_DpNS2_10kernel_argIT3_EE(
	.param .u32 _ZN3cub18CUB_300001_SM_10006detail9transform16transform_kernelINS2_10policy_hubILb1EN4cuda3std3__45tupleIJN6thrust24THRUST_300001_SM_1000_NS6detail15normal_iteratorINSA_10device_ptrIiEEEEEEEE10policy1000Ei3AddSF_JPiEEEvT0_iT1_T2_DpNS2_10kernel_argIT3_EE_param_0,
	.param .u32 _ZN3cub18CUB_300001_SM_10006detail9transform16transform_kernelINS2_10policy_hubILb1EN4cuda3std3__45tupleIJN6thrust24THRUST_300001_SM_1000_NS6detail15normal_iteratorINSA_10device_ptrIiEEEEEEEE10policy1000Ei3AddSF_JPiEEEvT0_iT1_T2_DpNS2_10kernel_argIT3_EE_param_1,
	.param .align 1 .b8 _ZN3cub18CUB_300001_SM_10006detail9transform16transform_kernelINS2_10policy_hubILb1EN4cuda3std3__45tupleIJN6thrust24THRUST_300001_SM_1000_NS6detail15normal_iteratorINSA_10device_ptrIiEEEEEEEE10policy1000Ei3AddSF_JPiEEEvT0_iT1_T2_DpNS2_10kernel_argIT3_EE_param_2[1],
	.param .align 8 .b8 _ZN3cub18CUB_300001_SM_10006detail9transform16transform_kernelINS2_10policy_hubILb1EN4cuda3std3__45tupleIJN6thrust24THRUST_300001_SM_1000_NS6detail15normal_iteratorINSA_10device_ptrIiEEEEEEEE10policy1000Ei3AddSF_JPiEEEvT0_iT1_T2_DpNS2_10kernel_argIT3_EE_param_3[8],
	.param .align 8 .b8 _ZN3cub18CUB_300001_SM_10006detail9transform16transform_kernelINS2_10policy_hubILb1EN4cuda3std3__45tupleIJN6thrust24THRUST_300001_SM_1000_NS6detail15normal_iteratorINSA_10device_ptrIiEEEEEEEE10policy1000Ei3AddSF_JPiEEEvT0_iT1_T2_DpNS2_10kernel_argIT3_EE_param_4[16]
)
.maxntid 128
{
	.reg .pred 	%p<37>;
	.reg .b32 	%r<172>;
	.reg .b64 	%rd<66>;

	ld.param.u32 	%r50, [_ZN3cub18CUB_300001_SM_10006detail9transform16transform_kernelINS2_10policy_hubILb1EN4cuda3std3__45tupleIJN6thrust24THRUST_300001_SM_1000_NS6detail15normal_iteratorINSA_10device_ptrIiEEEEEEEE10policy1000Ei3AddSF_JPiEEEvT0_iT1_T2_DpNS2_10kernel_argIT3_EE_param_0];
	ld.param.u64 	%rd15, [_ZN3cub18CUB_300001_SM_10006detail9transform16transform_kernelINS2_10policy_hubILb1EN4cuda3std3__45tupleIJN6thrust24THRUST_300001_SM_1000_NS6detail15normal_iteratorINSA_10device_ptrIiEEEEEEEE10policy1000Ei3AddSF_JPiEEEvT0_iT1_T2_DpNS2_10kernel_argIT3_EE_param_4];
	ld.param.u64 	%rd16, [_ZN3cub18CUB_300001_SM_10006detail9transform16transform_kernelINS2_10policy_hubILb1EN4cuda3std3__45tupleIJN6thrust24THRUST_300001_SM_1000_NS6detail15normal_iteratorINSA_10device_ptrIiEEEEEEEE10policy1000Ei3AddSF_JPiEEEvT0_iT1_T2_DpNS2_10kernel_argIT3_EE_param_3];
	ld.param.u32 	%r49, [_ZN3cub18CUB_300001_SM_10006detail9transform16transform_kernelINS2_10policy_hubILb1EN4cuda3std3__45tupleIJN6thrust24THRUST_300001_SM_1000_NS6detail15normal_iteratorINSA_10device_ptrIiEEEEEEEE10policy1000Ei3AddSF_JPiEEEvT0_iT1_T2_DpNS2_10kernel_argIT3_EE_param_1];
	cvta.to.global.u64 	%rd1, %rd16;
	cvta.to.global.u64 	%rd2, %rd15;
	shl.b32 	%r1, %r49, 7;
	mov.u32 	%r51, %ctaid.x;
	mul.lo.s32 	%r2, %r1, %r51;
	sub.s32 	%r3, %r50, %r2;
	min.s32 	%r4, %r1, %r3;
	shl.b32 	%r5, %r4, 2;
	mov.u32 	%r6, %tid.x;
	shl.b32 	%r160, %r6, 7;
	setp.ge.s32 	%p1, %r160, %r5;
	@%p1 bra 	$L__BB2_3;
	mul.wide.u32 	%rd17, %r6, 128;
	add.s64 	%rd18, %rd2, %rd17;
	mul.wide.s32 	%rd19, %r2, 4;
	add.s64 	%rd64, %rd18, %rd19;
$L__BB2_2:
	.pragma "nounroll";
	// begin inline asm
	prefetch.global.L2 [%rd64];
	// end inline asm
	add.s32 	%r160, %r160, 16384;
	add.s64 	%rd64, %rd64, 16384;
	setp.lt.s32 	%p2, %r160, %r5;
	@%p2 bra 	$L__BB2_2;
$L__BB2_3:
	mul.wide.s32 	%rd21, %r2, 4;
	add.s64 	%rd6, %rd2, %rd21;
	add.s64 	%rd7, %rd1, %rd21;
	setp.gt.s32 	%p3, %r1, %r3;
	@%p3 bra 	$L__BB2_17;
	setp.lt.s32 	%p4, %r49, 1;
	@%p4 bra 	$L__BB2_58;
	and.b32  	%r10, %r49, 15;
	setp.lt.u32 	%p5, %r49, 16;
	mov.b32 	%r167, 0;
	@%p5 bra 	$L__BB2_8;
	and.b32  	%r167, %r49, 2147483632;
	neg.s32 	%r162, %r167;
	add.s32 	%r161, %r6, 1152;
	mul.wide.u32 	%rd22, %r6, 4;
	or.b64  	%rd65, %rd22, 4096;
$L__BB2_7:
	.pragma "nounroll";
	mul.wide.s32 	%rd23, %r161, 4;
	add.s64 	%rd24, %rd23, 1536;
	add.s64 	%rd25, %rd6, %rd65;
	ld.global.u32 	%r53, [%rd25+-4096];
	add.s32 	%r54, %r53, 1;
	add.s64 	%rd26, %rd7, %rd65;
	st.global.u32 	[%rd26+-4096], %r54;
	ld.global.u32 	%r55, [%rd25+-3584];
	add.s32 	%r56, %r55, 1;
	st.global.u32 	[%rd26+-3584], %r56;
	ld.global.u32 	%r57, [%rd25+-3072];
	add.s32 	%r58, %r57, 1;
	st.global.u32 	[%rd26+-3072], %r58;
	ld.global.u32 	%r59, [%rd25+-2560];
	add.s32 	%r60, %r59, 1;
	st.global.u32 	[%rd26+-2560], %r60;
	ld.global.u32 	%r61, [%rd25+-2048];
	add.s32 	%r62, %r61, 1;
	st.global.u32 	[%rd26+-2048], %r62;
	ld.global.u32 	%r63, [%rd25+-1536];
	add.s32 	%r64, %r63, 1;
	st.global.u32 	[%rd26+-1536], %r64;
	ld.global.u32 	%r65, [%rd25+-1024];
	add.s32 	%r66, %r65, 1;
	st.global.u32 	[%rd26+-1024], %r66;
	ld.global.u32 	%r67, [%rd25+-512];
	add.s32 	%r68, %r67, 1;
	st.global.u32 	[%rd26+-512], %r68;
	ld.global.u32 	%r69, [%rd25];
	add.s32 	%r70, %r69, 1;
	st.global.u32 	[%rd26], %r70;
	add.s64 	%rd27, %rd6, %rd24;
	ld.global.u32 	%r71, [%rd27+-1536];
	add.s32 	%r72, %r71, 1;
	add.s64 	%rd28, %rd7, %rd24;
	st.global.u32 	[%rd28+-1536], %r72;
	ld.global.u32 	%r73, [%rd27+-1024];
	add.s32 	%r74, %r73, 1;
	st.global.u32 	[%rd28+-1024], %r74;
	ld.global.u32 	%r75, [%rd27+-512];
	add.s32 	%r76, %r75, 1;
	st.global.u32 	[%rd28+-512], %r76;
	ld.global.u32 	%r77, [%rd27];
	add.s32 	%r78, %r77, 1;
	st.global.u32 	[%rd28], %r78;
	ld.global.u32 	%r79, [%rd27+512];
	add.s32 	%r80, %r79, 1;
	st.global.u32 	[%rd28+512], %r80;
	ld.global.u32 	%r81, [%rd27+1024];
	add.s32 	%r82, %r81, 1;
	st.global.u32 	[%rd28+1024], %r82;
	ld.global.u32 	%r83, [%rd27+1536];
	add.s32 	%r84, %r83, 1;
	st.global.u32 	[%rd28+1536], %r84;
	add.s32 	%r162, %r162, 16;
	add.s32 	%r161, %r161, 2048;
	add.s64 	%rd65, %rd65, 8192;
	setp.eq.s32 	%p6, %r162, 0;
	@%p6 bra 	$L__BB2_8;
	bra.uni 	$L__BB2_7;
$L__BB2_8:
	setp.eq.s32 	%p7, %r10, 0;
	@%p7 bra 	$L__BB2_58;
	and.b32  	%r37, %r49, 7;
	setp.lt.u32 	%p8, %r10, 8;
	@%p8 bra 	$L__BB2_11;
	shl.b32 	%r85, %r167, 7;
	add.s32 	%r86, %r85, %r6;
	mul.wide.s32 	%rd29, %r86, 4;
	add.s64 	%rd30, %rd6, %rd29;
	ld.global.u32 	%r87, [%rd30];
	add.s32 	%r88, %r87, 1;
	add.s64 	%rd31, %rd7, %rd29;
	st.global.u32 	[%rd31], %r88;
	ld.global.u32 	%r89, [%rd30+512];
	add.s32 	%r90, %r89, 1;
	st.global.u32 	[%rd31+512], %r90;
	ld.global.u32 	%r91, [%rd30+1024];
	add.s32 	%r92, %r91, 1;
	st.global.u32 	[%rd31+1024], %r92;
	ld.global.u32 	%r93, [%rd30+1536];
	add.s32 	%r94, %r93, 1;
	st.global.u32 	[%rd31+1536], %r94;
	ld.global.u32 	%r95, [%rd30+2048];
	add.s32 	%r96, %r95, 1;
	st.global.u32 	[%rd31+2048], %r96;
	ld.global.u32 	%r97, [%rd30+2560];
	add.s32 	%r98, %r97, 1;
	st.global.u32 	[%rd31+2560], %r98;
	ld.global.u32 	%r99, [%rd30+3072];
	add.s32 	%r100, %r99, 1;
	st.global.u32 	[%rd31+3072], %r100;
	ld.global.u32 	%r101, [%rd30+3584];
	add.s32 	%r102, %r101, 1;
	st.global.u32 	[%rd31+3584], %r102;
	add.s32 	%r167, %r167, 8;
$L__BB2_11:
	setp.eq.s32 	%p9, %r37, 0;
	@%p9 bra 	$L__BB2_58;
	and.b32  	%r40, %r49, 3;
	setp.lt.u32 	%p10, %r37, 4;
	@%p10 bra 	$L__BB2_14;
	shl.b32 	%r103, %r167, 7;
	add.s32 	%r104, %r103, %r6;
	mul.wide.s32 	%rd32, %r104, 4;
	add.s64 	%rd33, %rd6, %rd32;
	ld.global.u32 	%r105, [%rd33];
	add.s32 	%r106, %r105, 1;
	add.s64 	%rd34, %rd7, %rd32;
	st.global.u32 	[%rd34], %r106;
	ld.global.u32 	%r107, [%rd33+512];
	add.s32 	%r108, %r107, 1;
	st.global.u32 	[%rd34+512], %r108;
	ld.global.u32 	%r109, [%rd33+1024];
	add.s32 	%r110, %r109, 1;
	st.global.u32 	[%rd34+1024], %r110;
	ld.global.u32 	%r111, [%rd33+1536];
	add.s32 	%r112, %r111, 1;
	st.global.u32 	[%rd34+1536], %r112;
	add.s32 	%r167, %r167, 4;
$L__BB2_14:
	setp.eq.s32 	%p11, %r40, 0;
	@%p11 bra 	$L__BB2_58;
	shl.b32 	%r113, %r167, 7;
	add.s32 	%r171, %r6, %r113;
	neg.s32 	%r170, %r40;
$L__BB2_16:
	.pragma "nounroll";
	mul.wide.s32 	%rd36, %r171, 4;
	add.s64 	%rd37, %rd7, %rd36;
	add.s64 	%rd38, %rd6, %rd36;
	ld.global.u32 	%r114, [%rd38];
	add.s32 	%r115, %r114, 1;
	st.global.u32 	[%rd37], %r115;
	add.s32 	%r171, %r171, 128;
	add.s32 	%r170, %r170, 1;
	setp.ne.s32 	%p12, %r170, 0;
	@%p12 bra 	$L__BB2_16;
	bra.uni 	$L__BB2_58;
$L__BB2_17:
	setp.lt.s32 	%p13, %r49, 1;
	@%p13 bra 	$L__BB2_58;
	and.b32  	%r14, %r49, 7;
	setp.lt.u32 	%p14, %r49, 8;
	mov.b32 	%r164, 0;
	@%p14 bra 	$L__BB2_37;
	and.b32  	%r164, %r49, 2147483640;
	mov.b32 	%r163, 0;
$L__BB2_20:
	.pragma "nounroll";
	shl.b32 	%r118, %r163, 7;
	add.s32 	%r21, %r118, %r6;
	setp.ge.s32 	%p15, %r21, %r4;
	@%p15 bra 	$L__BB2_22;
	mul.wide.u32 	%rd39, %r21, 4;
	add.s64 	%rd40, %rd6, %rd39;
	ld.global.u32 	%r119, [%rd40];
	add.s32 	%r120, %r119, 1;
	add.s64 	%rd41, %rd7, %rd39;
	st.global.u32 	[%rd41], %r120;
$L__BB2_22:
	add.s32 	%r121, %r21, 128;
	setp.ge.s32 	%p16, %r121, %r4;
	mul.wide.s32 	%rd42, %r121, 4;
	add.s64 	%rd11, %rd6, %rd42;
	add.s64 	%rd12, %rd7, %rd42;
	@%p16 bra 	$L__BB2_24;
	ld.global.u32 	%r122, [%rd11];
	add.s32 	%r123, %r122, 1;
	st.global.u32 	[%rd12], %r123;
$L__BB2_24:
	add.s32 	%r124, %r21, 256;
	setp.ge.s32 	%p17, %r124, %r4;
	@%p17 bra 	$L__BB2_26;
	ld.global.u32 	%r125, [%rd11+512];
	add.s32 	%r126, %r125, 1;
	st.global.u32 	[%rd12+512], %r126;
$L__BB2_26:
	add.s32 	%r127, %r21, 384;
	setp.ge.s32 	%p18, %r127, %r4;
	@%p18 bra 	$L__BB2_28;
	ld.global.u32 	%r128, [%rd11+1024];
	add.s32 	%r129, %r128, 1;
	st.global.u32 	[%rd12+1024], %r129;
$L__BB2_28:
	add.s32 	%r130, %r21, 512;
	setp.ge.s32 	%p19, %r130, %r4;
	@%p19 bra 	$L__BB2_30;
	ld.global.u32 	%r131, [%rd11+1536];
	add.s32 	%r132, %r131, 1;
	st.global.u32 	[%rd12+1536], %r132;
$L__BB2_30:
	add.s32 	%r133, %r21, 640;
	setp.ge.s32 	%p20, %r133, %r4;
	@%p20 bra 	$L__BB2_32;
	ld.global.u32 	%r134, [%rd11+2048];
	add.s32 	%r135, %r134, 1;
	st.global.u32 	[%rd12+2048], %r135;
$L__BB2_32:
	add.s32 	%r136, %r21, 768;
	setp.ge.s32 	%p21, %r136, %r4;
	@%p21 bra 	$L__BB2_34;
	ld.global.u32 	%r137, [%rd11+2560];
	add.s32 	%r138, %r137, 1;
	st.global.u32 	[%rd12+2560], %r138;
$L__BB2_34:
	add.s32 	%r139, %r21, 896;
	setp.ge.s32 	%p22, %r139, %r4;
	@%p22 bra 	$L__BB2_36;
	ld.global.u32 	%r140, [%rd11+3072];
	add.s32 	%r141, %r140, 1;
	st.global.u32 	[%rd12+3072], %r141;
$L__BB2_36:
	add.s32 	%r163, %r163, 8;
	setp.ne.s32 	%p23, %r163, %r164;
	@%p23 bra 	$L__BB2_20;
$L__BB2_37:
	setp.eq.s32 	%p24, %r14, 0;
	@%p24 bra 	$L__BB2_58;
	and.b32  	%r24, %r49, 3;
	setp.lt.u32 	%p25, %r14, 4;
	@%p25 bra 	$L__BB2_48;
	shl.b32 	%r142, %r164, 7;
	add.s32 	%r25, %r142, %r6;
	setp.ge.s32 	%p26, %r25, %r4;
	@%p26 bra 	$L__BB2_41;
	mul.wide.s32 	%rd43, %r25, 4;
	add.s64 	%rd44, %rd6, %rd43;
	ld.global.u32 	%r143, [%rd44];
	add.s32 	%r144, %r143, 1;
	add.s64 	%rd45, %rd7, %rd43;
	st.global.u32 	[%rd45], %r144;
$L__BB2_41:
	add.s32 	%r26, %r25, 128;
	setp.ge.s32 	%p27, %r26, %r4;
	@%p27 bra 	$L__BB2_43;
	mul.wide.s32 	%rd46, %r26, 4;
	add.s64 	%rd47, %rd6, %rd46;
	ld.global.u32 	%r145, [%rd47];
	add.s32 	%r146, %r145, 1;
	add.s64 	%rd48, %rd7, %rd46;
	st.global.u32 	[%rd48], %r146;
$L__BB2_43:
	add.s32 	%r27, %r25, 256;
	setp.ge.s32 	%p28, %r27, %r4;
	@%p28 bra 	$L__BB2_45;
	mul.wide.s32 	%rd49, %r27, 4;
	add.s64 	%rd50, %rd6, %rd49;
	ld.global.u32 	%r147, [%rd50];
	add.s32 	%r148, %r147, 1;
	add.s64 	%rd51, %rd7, %rd49;
	st.global.u32 	[%rd51], %r148;
$L__BB2_45:
	add.s32 	%r28, %r25, 384;
	setp.ge.s32 	%p29, %r28, %r4;
	@%p29 bra 	$L__BB2_47;
	mul.wide.s32 	%rd52, %r28, 4;
	add.s64 	%rd53, %rd6, %rd52;
	ld.global.u32 	%r149, [%rd53];
	add.s32 	%r150, %r149, 1;
	add.s64 	%rd54, %rd7, %rd52;
	st.global.u32 	[%rd54], %r150;
$L__BB2_47:
	add.s32 	%r164, %r164, 4;
$L__BB2_48:
	setp.eq.s32 	%p30, %r24, 0;
	@%p30 bra 	$L__BB2_58;
	setp.eq.s32 	%p31, %r24, 1;
	@%p31 bra 	$L__BB2_55;
	shl.b32 	%r151, %r164, 7;
	add.s32 	%r31, %r151, %r6;
	setp.ge.s32 	%p32, %r31, %r4;
	@%p32 bra 	$L__BB2_52;
	mul.wide.s32 	%rd55, %r31, 4;
	add.s64 	%rd56, %rd6, %rd55;
	ld.global.u32 	%r152, [%rd56];
	add.s32 	%r153, %r152, 1;
	add.s64 	%rd57, %rd7, %rd55;
	st.global.u32 	[%rd57], %r153;
$L__BB2_52:
	add.s32 	%r32, %r31, 128;
	setp.ge.s32 	%p33, %r32, %r4;
	@%p33 bra 	$L__BB2_54;
	mul.wide.s32 	%rd58, %r32, 4;
	add.s64 	%rd59, %rd6, %rd58;
	ld.global.u32 	%r154, [%rd59];
	add.s32 	%r155, %r154, 1;
	add.s64 	%rd60, %rd7, %rd58;
	st.global.u32 	[%rd60], %r155;
$L__BB2_54:
	add.s32 	%r164, %r164, 2;
$L__BB2_55:
	and.b32  	%r156, %r49, 1;
	setp.eq.b32 	%p34, %r156, 1;
	not.pred 	%p35, %p34;
	@%p35 bra 	$L__BB2_58;
	shl.b32 	%r157, %r164, 7;
	add.s32 	%r35, %r157, %r6;
	setp.ge.s32 	%p36, %r35, %r4;
	@%p36 bra 	$L__BB2_58;
	mul.wide.s32 	%rd61, %r35, 4;
	add.s64 	%rd62, %rd6, %rd61;
	ld.global.u32 	%r158, [%rd62];
	add.s32 	%r159, %r158, 1;
	add.s64 	%rd63, %rd7, %rd61;
	st.global.u32 	[%rd63], %r159;
$L__BB2_58:
	ret;

}
	// .globl	_ZN3cub18CUB_300001_SM_10006detail9transform16transform_kernelINS2_10policy_hubILb1EN4cuda3std3__45tupleIJN6thrust24THRUST_300001_SM_1000_NS6detail15normal_iteratorINSA_10device_ptrIiEEEEEEEE10policy1000El3AddSF_JPiEEEvT0_iT1_T2_DpNS2_10kernel_argIT3_EE
.visible .entry _ZN3cub18CUB_300001_SM_10006detail9transform16transform_kernelINS2_10policy_hubILb1EN4cuda3std3__45tupleIJN6thrust24THRUST_300001_SM_1000_NS6detail15normal_iteratorINSA_10device_ptrIiEEEEEEEE10policy1000El3AddSF_JPiEEEvT0_iT1_T2_DpNS2_10kernel_argIT3_EE(
	.param .u64 _ZN3cub18CUB_300001_SM_10006detail9transform16transform_kernelINS2_10policy_hubILb1EN4cuda3std3__45tupleIJN6thrust24THRUST_300001_SM_1000_NS6detail15normal_iteratorINSA_10device_ptrIiEEEEEEEE10policy1000El3AddSF_JPiEEEvT0_iT1_T2_DpNS2_10kernel_argIT3_EE_param_0,
	.param .u32 _ZN3cub18CUB_300001_SM_10006detail9transform16transform_kernelINS2_10policy_hubILb1EN4cuda3std3__45tupleIJN6thrust24THRUST_300001_SM_1000_NS6detail15normal_iteratorINSA_10device_ptrIiEEEEEEEE10policy1000El3AddSF_JPiEEEvT0_iT1_T2_DpNS2_10kernel_argIT3_EE_param_1,
	.param .align 1 .b8 _ZN3cub18CUB_300001_SM_10006detail9transform16transform_kernelINS2_10policy_hubILb1EN4cuda3std3__45tupleIJN6thrust24THRUST_300001_SM_1000_NS6detail15normal_iteratorINSA_10device_ptrIiEEEEEEEE10policy1000El3AddSF_JPiEEEvT0_iT1_T2_DpNS2_10kernel_argIT3_EE_param_2[1],
	.param .align 8 .b8 _ZN3cub18CUB_300001_SM_10006detail9transform16transform_kernelINS2_10policy_hubILb1EN4cuda3std3__45tupleIJN6thrust24THRUST_300001_SM_1000_NS6detail15normal_iteratorINSA_10device_ptrIiEEEEEEEE10policy1000El3AddSF_JPiEEEvT0_iT1_T2_DpNS2_10kernel_argIT3_EE_param_3[8],
	.param .align 8 .b8 _ZN3cub18CUB_300001_SM_10006detail9transform16transform_kernelINS2_10policy_hubILb1EN4cuda3std3__45tupleIJN6thrust24THRUST_300001_SM_1000_NS6detail15normal_iteratorINSA_10device_ptrIiEEEEEEEE10policy1000El3AddSF_JPiEEEvT0_iT1_T2_DpNS2_10kernel_argIT3_EE_param_4[16]
)
.maxntid 128
{
	.reg .pred 	%p<37>;
	.reg .b32 	%r<169>;
	.reg .b64 	%rd<72>;

	ld.param.u64 	%rd16, [_ZN3cub18CUB_300001_SM_10006detail9transform16transform_kernelINS2_10policy_hubILb1EN4cuda3std3__45tupleIJN6thrust24THRUST_300001_SM_1000_NS6detail15normal_iteratorINSA_10device_ptrIiEEEEEEEE10policy1000El3AddSF_JPiEEEvT0_iT1_T2_DpNS2_10kernel_argIT3_EE_param_0];
	ld.param.u64 	%rd17, [_ZN3cub18CUB_300001_SM_10006detail9transform16transform_kernelINS2_10policy_hubILb1EN4cuda3std3__45tupleIJN6thrust24THRUST_300001_SM_1000_NS6detail15normal_iteratorINSA_10device_ptrIiEEEEEEEE10policy1000El3AddSF_JPiEEEvT0_iT1_T2_DpNS2_10kernel_argIT3_EE_param_4];
	ld.param.u64 	%rd18, [_ZN3cub18CUB_300001_SM_10006detail9transform16transform_kernelINS2_10policy_hubILb1EN4cuda3std3__45tupleIJN6thrust24THRUST_300001_SM_1000_NS6detail15normal_iteratorINSA_10device_ptrIiEEEEEEEE10policy1000El3AddSF_JPiEEEvT0_iT1_T2_DpNS2_10kernel_argIT3_EE_param_3];
	ld.param.u32 	%r47, [_ZN3cub18CUB_300001_SM_10006detail9transform16transform_kernelINS2_10policy_hubILb1EN4cuda3std3__45tupleIJN6thrust24THRUST_300001_SM_1000_NS6detail15normal_iteratorINSA_10device_ptrIiEEEEEEEE10policy1000El3AddSF_JPiEEEvT0_iT1_T2_DpNS2_10kernel_argIT3_EE_param_1];
	cvta.to.global.u64 	%rd1, %rd18;
	cvta.to.global.u64 	%rd2, %rd17;
	shl.b32 	%r1, %r47, 7;
	mov.u32 	%r48, %ctaid.x;
	cvt.u64.u32 	%rd19, %r48;
	cvt.s64.s32 	%rd20, %r1;
	mul.lo.s64 	%rd3, %rd20, %rd19;
	sub.s64 	%rd21, %rd16, %rd3;
	min.s64 	%rd22, %rd21, %rd20;
	cvt.u32.u64 	%r2, %rd22;
	shl.b32 	%r3, %r2, 2;
	mov.u32 	%r4, %tid.x;
	shl.b32 	%r157, %r4, 7;
	setp.ge.s32 	%p1, %r157, %r3;
	@%p1 bra 	$L__BB3_3;
	shl.b64 	%rd23, %rd3, 2;
	add.s64 	%rd24, %rd2, %rd23;
	mul.wide.u32 	%rd25, %r4, 128;
	add.s64 	%rd70, %rd24, %rd25;
$L__BB3_2:
	.pragma "nounroll";
	// begin inline asm
	prefetch.global.L2 [%rd70];
	// end inline asm
	add.s32 	%r157, %r157, 16384;
	add.s64 	%rd70, %rd70, 16384;
	setp.lt.s32 	%p2, %r157, %r3;
	@%p2 bra 	$L__BB3_2;
$L__BB3_3:
	shl.b64 	%rd27, %rd3, 2;
	add.s64 	%rd7, %rd2, %rd27;
	add.s64 	%rd8, %rd1, %rd27;
	setp.eq.s32 	%p3, %r1, %r2;
	@%p3 bra 	$L__BB3_45;
	setp.lt.s32 	%p4, %r47, 1;
	@%p4 bra 	$L__BB3_58;
	and.b32  	%r8, %r47, 7;
	setp.lt.u32 	%p5, %r47, 8;
	mov.b32 	%r166, 0;
	@%p5 bra 	$L__BB3_24;
	and.b32  	%r166, %r47, 2147483640;
	mov.b32 	%r160, 0;
$L__BB3_7:
	.pragma "nounroll";
	shl.b32 	%r51, %r160, 7;
	add.s32 	%r19, %r51, %r4;
	setp.ge.s32 	%p6, %r19, %r2;
	@%p6 bra 	$L__BB3_9;
	mul.wide.u32 	%rd28, %r19, 4;
	add.s64 	%rd29, %rd7, %rd28;
	ld.global.u32 	%r52, [%rd29];
	add.s32 	%r53, %r52, 1;
	add.s64 	%rd30, %rd8, %rd28;
	st.global.u32 	[%rd30], %r53;
$L__BB3_9:
	add.s32 	%r54, %r19, 128;
	setp.ge.s32 	%p7, %r54, %r2;
	mul.wide.s32 	%rd31, %r54, 4;
	add.s64 	%rd12, %rd7, %rd31;
	add.s64 	%rd13, %rd8, %rd31;
	@%p7 bra 	$L__BB3_11;
	ld.global.u32 	%r55, [%rd12];
	add.s32 	%r56, %r55, 1;
	st.global.u32 	[%rd13], %r56;
$L__BB3_11:
	add.s32 	%r57, %r19, 256;
	setp.ge.s32 	%p8, %r57, %r2;
	@%p8 bra 	$L__BB3_13;
	ld.global.u32 	%r58, [%rd12+512];
	add.s32 	%r59, %r58, 1;
	st.global.u32 	[%rd13+512], %r59;
$L__BB3_13:
	add.s32 	%r60, %r19, 384;
	setp.ge.s32 	%p9, %r60, %r2;
	@%p9 bra 	$L__BB3_15;
	ld.global.u32 	%r61, [%rd12+1024];
	add.s32 	%r62, %r61, 1;
	st.global.u32 	[%rd13+1024], %r62;
$L__BB3_15:
	add.s32 	%r63, %r19, 512;
	setp.ge.s32 	%p10, %r63, %r2;
	@%p10 bra 	$L__BB3_17;
	ld.global.u32 	%r64, [%rd12+1536];
	add.s32 	%r65, %r64, 1;
	st.global.u32 	[%rd13+1536], %r65;
$L__BB3_17:
	add.s32 	%r66, %r19, 640;
	setp.ge.s32 	%p11, %r66, %r2;
	@%p11 bra 	$L__BB3_19;
	ld.global.u32 	%r67, [%rd12+2048];
	add.s32 	%r68, %r67, 1;
	st.global.u32 	[%rd13+2048], %r68;
$L__BB3_19:
	add.s32 	%r69, %r19, 768;
	setp.ge.s32 	%p12, %r69, %r2;
	@%p12 bra 	$L__BB3_21;
	ld.global.u32 	%r70, [%rd12+2560];
	add.s32 	%r71, %r70, 1;
	st.global.u32 	[%rd13+2560], %r71;
$L__BB3_21:
	add.s32 	%r72, %r19, 896;
	setp.ge.s32 	%p13, %r72, %r2;
	@%p13 bra 	$L__BB3_23;
	ld.global.u32 	%r73, [%rd12+3072];
	add.s32 	%r74, %r73, 1;
	st.global.u32 	[%rd13+3072], %r74;
$L__BB3_23:
	add.s32 	%r160, %r160, 8;
	setp.eq.s32 	%p14, %r160, %r166;
	@%p14 bra 	$L__BB3_24;
	bra.uni 	$L__BB3_7;
$L__BB3_24:
	setp.eq.s32 	%p15, %r8, 0;
	@%p15 bra 	$L__BB3_58;
	and.b32  	%r35, %r47, 3;
	setp.lt.u32 	%p16, %r8, 4;
	@%p16 bra 	$L__BB3_35;
	shl.b32 	%r75, %r166, 7;
	add.s32 	%r36, %r75, %r4;
	setp.ge.s32 	%p17, %r36, %r2;
	@%p17 bra 	$L__BB3_28;
	mul.wide.s32 	%rd32, %r36, 4;
	add.s64 	%rd33, %rd7, %rd32;
	ld.global.u32 	%r76, [%rd33];
	add.s32 	%r77, %r76, 1;
	add.s64 	%rd34, %rd8, %rd32;
	st.global.u32 	[%rd34], %r77;
$L__BB3_28:
	add.s32 	%r37, %r36, 128;
	setp.ge.s32 	%p18, %r37, %r2;
	@%p18 bra 	$L__BB3_30;
	mul.wide.s32 	%rd35, %r37, 4;
	add.s64 	%rd36, %rd7, %rd35;
	ld.global.u32 	%r78, [%rd36];
	add.s32 	%r79, %r78, 1;
	add.s64 	%rd37, %rd8, %rd35;
	st.global.u32 	[%rd37], %r79;
$L__BB3_30:
	add.s32 	%r38, %r36, 256;
	setp.ge.s32 	%p19, %r38, %r2;
	@%p19 bra 	$L__BB3_32;
	mul.wide.s32 	%rd38, %r38, 4;
	add.s64 	%rd39, %rd7, %rd38;
	ld.global.u32 	%r80, [%rd39];
	add.s32 	%r81, %r80, 1;
	add.s64 	%rd40, %rd8, %rd38;
	st.global.u32 	[%rd40], %r81;
$L__BB3_32:
	add.s32 	%r39, %r36, 384;
	setp.ge.s32 	%p20, %r39, %r2;
	@%p20 bra 	$L__BB3_34;
	mul.wide.s32 	%rd41, %r39, 4;
	add.s64 	%rd42, %rd7, %rd41;
	ld.global.u32 	%r82, [%rd42];
	add.s32 	%r83, %r82, 1;
	add.s64 	%rd43, %rd8, %rd41;
	st.global.u32 	[%rd43], %r83;
$L__BB3_34:
	add.s32 	%r166, %r166, 4;
$L__BB3_35:
	setp.eq.s32 	%p21, %r35, 0;
	@%p21 bra 	$L__BB3_58;
	setp.eq.s32 	%p22, %r35, 1;
	@%p22 bra 	$L__BB3_42;
	shl.b32 	%r84, %r166, 7;
	add.s32 	%r42, %r84, %r4;
	setp.ge.s32 	%p23, %r42, %r2;
	@%p23 bra 	$L__BB3_39;
	mul.wide.s32 	%rd44, %r42, 4;
	add.s64 	%rd45, %rd7, %rd44;
	ld.global.u32 	%r85, [%rd45];
	add.s32 	%r86, %r85, 1;
	add.s64 	%rd46, %rd8, %rd44;
	st.global.u32 	[%rd46], %r86;
$L__BB3_39:
	add.s32 	%r43, %r42, 128;
	setp.ge.s32 	%p24, %r43, %r2;
	@%p24 bra 	$L__BB3_41;
	mul.wide.s32 	%rd47, %r43, 4;
	add.s64 	%rd48, %rd7, %rd47;
	ld.global.u32 	%r87, [%rd48];
	add.s32 	%r88, %r87, 1;
	add.s64 	%rd49, %rd8, %rd47;
	st.global.u32 	[%rd49], %r88;
$L__BB3_41:
	add.s32 	%r166, %r166, 2;
$L__BB3_42:
	and.b32  	%r89, %r47, 1;
	setp.eq.b32 	%p25, %r89, 1;
	not.pred 	%p26, %p25;
	@%p26 bra 	$L__BB3_58;
	shl.b32 	%r90, %r166, 7;
	add.s32 	%r46, %r90, %r4;
	setp.ge.s32 	%p27, %r46, %r2;
	@%p27 bra 	$L__BB3_58;
	mul.wide.s32 	%rd50, %r46, 4;
	add.s64 	%rd51, %rd7, %rd50;
	ld.global.u32 	%r91, [%rd51];
	add.s32 	%r92, %r91, 1;
	add.s64 	%rd52, %rd8, %rd50;
	st.global.u32 	[%rd52], %r92;
	bra.uni 	$L__BB3_58;
$L__BB3_45:
	setp.lt.s32 	%p28, %r47, 1;
	@%p28 bra 	$L__BB3_58;
	and.b32  	%r10, %r47, 15;
	setp.lt.u32 	%p29, %r47, 16;
	mov.b32 	%r162, 0;
	@%p29 bra 	$L__BB3_49;
	and.b32  	%r162, %r47, 2147483632;
	neg.s32 	%r159, %r162;
	add.s32 	%r158, %r4, 1152;
	mul.wide.u32 	%rd53, %r4, 4;
	or.b64  	%rd71, %rd53, 4096;
$L__BB3_48:
	.pragma "nounroll";
	mul.wide.s32 	%rd54, %r158, 4;
	add.s64 	%rd55, %rd54, 1536;
	add.s64 	%rd56, %rd7, %rd71;
	ld.global.u32 	%r94, [%rd56+-4096];
	add.s32 	%r95, %r94, 1;
	add.s64 	%rd57, %rd8, %rd71;
	st.global.u32 	[%rd57+-4096], %r95;
	ld.global.u32 	%r96, [%rd56+-3584];
	add.s32 	%r97, %r96, 1;
	st.global.u32 	[%rd57+-3584], %r97;
	ld.global.u32 	%r98, [%rd56+-3072];
	add.s32 	%r99, %r98, 1;
	st.global.u32 	[%rd57+-3072], %r99;
	ld.global.u32 	%r100, [%rd56+-2560];
	add.s32 	%r101, %r100, 1;
	st.global.u32 	[%rd57+-2560], %r101;
	ld.global.u32 	%r102, [%rd56+-2048];
	add.s32 	%r103, %r102, 1;
	st.global.u32 	[%rd57+-2048], %r103;
	ld.global.u32 	%r104, [%rd56+-1536];
	add.s32 	%r105, %r104, 1;
	st.global.u32 	[%rd57+-1536], %r105;
	ld.global.u32 	%r106, [%rd56+-1024];
	add.s32 	%r107, %r106, 1;
	st.global.u32 	[%rd57+-1024], %r107;
	ld.global.u32 	%r108, [%rd56+-512];
	add.s32 	%r109, %r108, 1;
	st.global.u32 	[%rd57+-512], %r109;
	ld.global.u32 	%r110, [%rd56];
	add.s32 	%r111, %r110, 1;
	st.global.u32 	[%rd57], %r111;
	add.s64 	%rd58, %rd7, %rd55;
	ld.global.u32 	%r112, [%rd58+-1536];
	add.s32 	%r113, %r112, 1;
	add.s64 	%rd59, %rd8, %rd55;
	st.global.u32 	[%rd59+-1536], %r113;
	ld.global.u32 	%r114, [%rd58+-1024];
	add.s32 	%r115, %r114, 1;
	st.global.u32 	[%rd59+-1024], %r115;
	ld.global.u32 	%r116, [%rd58+-512];
	add.s32 	%r117, %r116, 1;
	st.global.u32 	[%rd59+-512], %r117;
	ld.global.u32 	%r118, [%rd58];
	add.s32 	%r119, %r118, 1;
	st.global.u32 	[%rd59], %r119;
	ld.global.u32 	%r120, [%rd58+512];
	add.s32 	%r121, %r120, 1;
	st.global.u32 	[%rd59+512], %r121;
	ld.global.u32 	%r122, [%rd58+1024];
	add.s32 	%r123, %r122, 1;
	st.global.u32 	[%rd59+1024], %r123;
	ld.global.u32 	%r124, [%rd58+1536];
	add.s32 	%r125, %r124, 1;
	st.global.u32 	[%rd59+1536], %r125;
	add.s32 	%r159, %r159, 16;
	add.s32 	%r158, %r158, 2048;
	add.s64 	%rd71, %rd71, 8192;
	setp.eq.s32 	%p30, %r159, 0;
	@%p30 bra 	$L__BB3_49;
	bra.uni 	$L__BB3_48;
$L__BB3_49:
	setp.eq.s32 	%p31, %r10, 0;
	@%p31 bra 	$L__BB3_58;
	and.b32  	%r22, %r47, 7;
	setp.lt.u32 	%p32, %r10, 8;
	@%p32 bra 	$L__BB3_52;
	shl.b32 	%r126, %r162, 7;
	add.s32 	%r127, %r126, %r4;
	mul.wide.s32 	%rd60, %r127, 4;
	add.s64 	%rd61, %rd7, %rd60;
	ld.global.u32 	%r128, [%rd61];
	add.s32 	%r129, %r128, 1;
	add.s64 	%rd62, %rd8, %rd60;
	st.global.u32 	[%rd62], %r129;
	ld.global.u32 	%r130, [%rd61+512];
	add.s32 	%r131, %r130, 1;
	st.global.u32 	[%rd62+512], %r131;
	ld.global.u32 	%r132, [%rd61+1024];
	add.s32 	%r133, %r132, 1;
	st.global.u32 	[%rd62+1024], %r133;
	ld.global.u32 	%r134, [%rd61+1536];
	add.s32 	%r135, %r134, 1;
	st.global.u32 	[%rd62+1536], %r135;
	ld.global.u32 	%r136, [%rd61+2048];
	add.s32 	%r137, %r136, 1;
	st.global.u32 	[%rd62+2048], %r137;
	ld.global.u32 	%r138, [%rd61+2560];
	add.s32 	%r139, %r138, 1;
	st.global.u32 	[%rd62+2560], %r139;
	ld.global.u32 	%r140, [%rd61+3072];
	add.s32 	%r141, %r140, 1;
	st.global.u32 	[%rd62+3072], %r141;
	ld.global.u32 	%r142, [%rd61+3584];
	add.s32 	%r143, %r142, 1;
	st.global.u32 	[%rd62+3584], %r143;
	add.s32 	%r162, %r162, 8;
$L__BB3_52:
	setp.eq.s32 	%p33, %r22, 0;
	@%p33 bra 	$L__BB3_58;
	and.b32  	%r25, %r47, 3;
	setp.lt.u32 	%p34, %r22, 4;
	@%p34 bra 	$L__BB3_55;
	shl.b32 	%r144, %r162, 7;
	add.s32 	%r145, %r144, %r4;
	mul.wide.s32 	%rd63, %r145, 4;
	add.s64 	%rd64, %rd7, %rd63;
	ld.global.u32 	%r146, [%rd64];
	add.s32 	%r147, %r146, 1;
	add.s64 	%rd65, %rd8, %rd63;
	st.global.u32 	[%rd65], %r147;
	ld.global.u32 	%r148, [%rd64+512];
	add.s32 	%r149, %r148, 1;
	st.global.u32 	[%rd65+512], %r149;
	ld.global.u32 	%r150, [%rd64+1024];
	add.s32 	%r151, %r150, 1;
	st.global.u32 	[%rd65+1024], %r151;
	ld.global.u32 	%r152, [%rd64+1536];
	add.s32 	%r153, %r152, 1;
	st.global.u32 	[%rd65+1536], %r153;
	add.s32 	%r162, %r162, 4;
$L__BB3_55:
	setp.eq.s32 	%p35, %r25, 0;
	@%p35 bra 	$L__BB3_58;
	shl.b32 	%r154, %r162, 7;
	add.s32 	%r165, %r4, %r154;
	neg.s32 	%r164, %r25;
$L__BB3_57:
	.pragma "nounroll";
	mul.wide.s32 	%rd67, %r165, 4;
	add.s64 	%rd68, %rd8, %rd67;
	add.s64 	%rd69, %rd7, %rd67;
	ld.global.u32 	%r155, [%rd69];
	add.s32 	%r156, %r155, 1;
	st.global.u32 	[%rd68], %r156;
	add.s32 	%r165, %r165, 128;
	add.s32 	%r164, %r164, 1;
	setp.eq.s32 	%p36, %r164, 0;
	@%p36 bra 	$L__BB3_58;
	bra.uni 	$L__BB3_57;
$L__BB3_58:
	ret;

}


// ===== COMPILED SASS (sm_100) =====

	.target	sm_100

	.elftype	@"ET_EXEC"


//--------------------- .note.nv.tkinfo           --------------------------
	.section	.note.nv.tkinfo,"",@"SHT_NOTE"
	.sectionflags	@"SHF_NOTE_NV_TKINFO"
	.tkinfo
        /*0018*/ 	.word	0x00000002
        /*0030*/ 	.string	""
        /*0030*/ 	.string	"ptxas"
        /*0030*/ 	.string	"Cuda compilation tools, release 13.0, V13.0.88"
        /*0030*/ 	.string	"Build cuda_13.0.r13.0/compiler.36424714_0"
        /*0030*/ 	.string	"-arch sm_100 -m 64 "



//--------------------- .note.nv.cuinfo           --------------------------
	.section	.note.nv.cuinfo,"",@"SHT_NOTE"
	.sectionflags	@"SHF_NOTE_NV_CUINFO"
        /*0018*/ 	.short	0x0002
        /*001a*/ 	.short	0x0064
        /*001c*/ 	.short	0x0082
	.zero		2


//--------------------- .nv.info                  --------------------------
	.section	.nv.info,"",@"SHT_CUDA_INFO"
	.align	4


	//----- nvinfo : EIATTR_REGCOUNT
	.align		4
        /*0000*/ 	.byte	0x04, 0x2f
        /*0002*/ 	.short	(.L_44 - .L_43)
	.align		4
.L_43:
        /*0004*/ 	.word	index@(_ZN3cub18CUB_300001_SM_10006detail11EmptyKernelIvEEvv)
        /*0008*/ 	.word	0x00000004


	//----- nvinfo : EIATTR_FRAME_SIZE
	.align		4
.L_44:
        /*000c*/ 	.byte	0x04, 0x11
        /*000e*/ 	.short	(.L_46 - .L_45)
	.align		4
.L_45:
        /*0010*/ 	.word	index@(_ZN3cub18CUB_300001_SM_10006detail11EmptyKernelIvEEvv)
        /*0014*/ 	.word	0x00000000


	//----- nvinfo : EIATTR_REGCOUNT
	.align		4
.L_46:
        /*0018*/ 	.byte	0x04, 0x2f
        /*001a*/ 	.short	(.L_48 - .L_47)
	.align		4
.L_47:
        /*001c*/ 	.word	index@(_ZN3cub18CUB_300001_SM_10006detail8for_each13static_kernelINS2_12policy_hub_t12policy_500_tEmN6thrust24THRUST_300001_SM_1000_NS8cuda_cub20__uninitialized_fill7functorINS7_10device_ptrIiEEiEEEEvT0_T1_)
        /*0020*/ 	.word	0x00000008


	//----- nvinfo : EIATTR_FRAME_SIZE
	.align		4
.L_48:
        /*0024*/ 	.byte	0x04, 0x11
        /*0026*/ 	.short	(.L_50 - .L_49)
	.align		4
.L_49:
        /*0028*/ 	.word	index@(_ZN3cub18CUB_300001_SM_10006detail8for_each13static_kernelINS2_12policy_hub_t12policy_500_tEmN6thrust24THRUST_300001_SM_1000_NS8cuda_cub20__uninitialized_fill7functorINS7_10device_ptrIiEEiEEEEvT0_T1_)
        /*002c*/ 	.word	0x00000000


	//----- nvinfo : EIATTR_REGCOUNT
	.align		4
.L_50:
        /*0030*/ 	.byte	0x04, 0x2f
        /*0032*/ 	.short	(.L_52 - .L_51)
	.align		4
.L_51:
        /*0034*/ 	.word	index@(_ZN3cub18CUB_300001_SM_10006detail9transform16transform_kernelINS2_10policy_hubILb1EN4cuda3std3__45tupleIJN6thrust24THRUST_300001_SM_1000_NS6detail15normal_iteratorINSA_10device_ptrIiEEEEEEEE10policy1000Ei3AddSF_JPiEEEvT0_iT1_T2_DpNS2_10kernel_argIT3_EE)
        /*0038*/ 	.word	0x0000001c


	//----- nvinfo : EIATTR_FRAME_SIZE
	.align		4
.L_52:
        /*003c*/ 	.byte	0x04, 0x11
        /*003e*/ 	.short	(.L_54 - .L_53)
	.align		4
.L_53:
        /*0040*/ 	.word	index@(_ZN3cub18CUB_300001_SM_10006detail9transform16transform_kernelINS2_10policy_hubILb1EN4cuda3std3__45tupleIJN6thrust24THRUST_300001_SM_1000_NS6detail15normal_iteratorINSA_10device_ptrIiEEEEEEEE10policy1000Ei3AddSF_JPiEEEvT0_iT1_T2_DpNS2_10kernel_argIT3_EE)
        /*0044*/ 	.word	0x00000000


	//----- nvinfo : EIATTR_REGCOUNT
	.align		4
.L_54:
        /*0048*/ 	.byte	0x04, 0x2f
        /*004a*/ 	.short	(.L_56 - .L_55)
	.align		4
.L_55:
        /*004c*/ 	.word	index@(_ZN3cub18CUB_300001_SM_10006detail9transform16transform_kernelINS2_10policy_hubILb1EN4cuda3std3__45tupleIJN6thrust24THRUST_300001_SM_1000_NS6detail15normal_iteratorINSA_10device_ptrIiEEEEEEEE10policy1000El3AddSF_JPiEEEvT0_iT1_T2_DpNS2_10kernel_argIT3_EE)
        /*0050*/ 	.word	0x0000001c


	//----- nvinfo : EIATTR_FRAME_SIZE
	.align		4
.L_56:
        /*0054*/ 	.byte	0x04, 0x11
        /*0056*/ 	.short	(.L_58 - .L_57)
	.align		4
.L_57:
        /*0058*/ 	.word	index@(_ZN3cub18CUB_300001_SM_10006detail9transform16transform_kernelINS2_10policy_hubILb1EN4cuda3std3__45tupleIJN6thrust24THRUST_300001_SM_1000_NS6detail15normal_iteratorINSA_10device_ptrIiEEEEEEEE10policy1000El3AddSF_JPiEEEvT0_iT1_T2_DpNS2_10kernel_argIT3_EE)
        /*005c*/ 	.word	0x00000000


	//----- nvinfo : EIATTR_MIN_STACK_SIZE
	.align		4
.L_58:
        /*0060*/ 	.byte	0x04, 0x12
        /*0062*/ 	.short	(.L_60 - .L_59)
	.align		4
.L_59:
        /*0064*/ 	.word	index@(_ZN3cub18CUB_300001_SM_10006detail9transform16transform_kernelINS2_10policy_hubILb1EN4cuda3std3__45tupleIJN6thrust24THRUST_300001_SM_1000_NS6detail15normal_iteratorINSA_10device_ptrIiEEEEEEEE10policy1000El3AddSF_JPiEEEvT0_iT1_T2_DpNS2_10kernel_argIT3_EE)
        /*0068*/ 	.word	0x00000000


	//----- nvinfo : EIATTR_MIN_STACK_SIZE
	.align		4
.L_60:
        /*006c*/ 	.byte	0x04, 0x12
        /*006e*/ 	.short	(.L_62 - .L_61)
	.align		4
.L_61:
        /*0070*/ 	.word	index@(_ZN3cub18CUB_300001_SM_10006detail9transform16transform_kernelINS2_10policy_hubILb1EN4cuda3std3__45tupleIJN6thrust24THRUST_300001_SM_1000_NS6detail15normal_iteratorINSA_10device_ptrIiEEEEEEEE10policy1000Ei3AddSF_JPiEEEvT0_iT1_T2_DpNS2_10kernel_argIT3_EE)
        /*0074*/ 	.word	0x00000000


	//----- nvinfo : EIATTR_MIN_STACK_SIZE
	.align		4
.L_62:
        /*0078*/ 	.byte	0x04, 0x12
        /*007a*/ 	.short	(.L_64 - .L_63)
	.align		4
.L_63:
        /*007c*/ 	.word	index@(_ZN3cub18CUB_300001_SM_10006detail8for_each13static_kernelINS2_12policy_hub_t12policy_500_tEmN6thrust24THRUST_300001_SM_1000_NS8cuda_cub20__uninitialized_fill7functorINS7_10device_ptrIiEEiEEEEvT0_T1_)
        /*0080*/ 	.word	0x00000000


	//----- nvinfo : EIATTR_MIN_STACK_SIZE
	.align		4
.L_64:
        /*0084*/ 	.byte	0x04, 0x12
        /*0086*/ 	.short	(.L_66 - .L_65)
	.align		4
.L_65:
        /*0088*/ 	.word	index@(_ZN3cub18CUB_300001_SM_10006detail11EmptyKernelIvEEvv)
        /*008c*/ 	.word	0x00000000
.L_66:


//--------------------- .nv.compat                --------------------------
	.section	.nv.compat,"",@"SHT_CUDA_COMPAT_INFO"
	.align	4
        /*0000*/ 	.byte	0x02, 0x09, 0x00, 0x00, 0x02, 0x02, 0x01, 0x00, 0x02, 0x05, 0x05, 0x00, 0x03, 0x07, 0x01, 0x01
        /*0010*/ 	.byte	0x02, 0x03, 0x00, 0x00, 0x02, 0x06, 0x01, 0x00, 0x04, 0x0b, 0x08, 0x00, 0x09, 0x00, 0x00, 0x00
        /*0020*/ 	.byte	0x00, 0x00, 0x00, 0x00


//--------------------- .nv.info._ZN3cub18CUB_300001_SM_10006detail9transform16transform_kernelINS2_10policy_hubILb1EN4cuda3std3__45tupleIJN6thrust24THRUST_300001_SM_1000_NS6detail15normal_iteratorINSA_10device_ptrIiEEEEEEEE10policy1000El3AddSF_JPiEEEvT0_iT1_T2_DpNS2_10kernel_argIT3_EE --------------------------
	.section	.nv.info._ZN3cub18CUB_300001_SM_10006detail9transform16transform_kernelINS2_10policy_hubILb1EN4cuda3std3__45tupleIJN6thrust24THRUST_300001_SM_1000_NS6detail15normal_iteratorINSA_10device_ptrIiEEEEEEEE10policy1000El3AddSF_JPiEEEvT0_iT1_T2_DpNS2_10kernel_argIT3_EE,"",@"SHT_CUDA_INFO"
	.sectionflags	@""
	.align	4


	//----- nvinfo : EIATTR_CUDA_API_VERSION
	.align		4
        /*0000*/ 	.byte	0x04, 0x37
        /*0002*/ 	.short	(.L_68 - .L_67)
.L_67:
        /*0004*/ 	.word	0x00000082


	//----- nvinfo : EIATTR_KPARAM_INFO
	.align		4
.L_68:
        /*0008*/ 	.byte	0x04, 0x17
        /*000a*/ 	.short	(.L_70 - .L_69)
.L_69:
        /*000c*/ 	.word	0x00000000
        /*0010*/ 	.short	0x0004
        /*0012*/ 	.short	0x0018
        /*0014*/ 	.byte	0x00, 0xf0, 0x41, 0x00


	//----- nvinfo : EIATTR_KPARAM_INFO
	.align		4
.L_70:
        /*0018*/ 	.byte	0x04, 0x17
        /*001a*/ 	.short	(.L_72 - .L_71)
.L_71:
        /*001c*/ 	.word	0x00000000
        /*0020*/ 	.short	0x0003
        /*0022*/ 	.short	0x0010
        /*0024*/ 	.byte	0x00, 0xf0, 0x21, 0x00


	//----- nvinfo : EIATTR_KPARAM_INFO
	.align		4
.L_72:
        /*0028*/ 	.byte	0x04, 0x17
        /*002a*/ 	.short	(.L_74 - .L_73)
.L_73:
        /*002c*/ 	.word	0x00000000
        /*0030*/ 	.short	0x0002
        /*0032*/ 	.short	0x000c
        /*0034*/ 	.byte	0x00, 0xf0, 0x05, 0x00


	//----- nvinfo : EIATTR_KPARAM_INFO
	.align		4
.L_74:
        /*0038*/ 	.byte	0x04, 0x17
        /*003a*/ 	.short	(.L_76 - .L_75)
.L_75:
        /*003c*/ 	.word	0x00000000
        /*0040*/ 	.short	0x0001
        /*0042*/ 	.short	0x0008
        /*0044*/ 	.byte	0x00, 0xf0, 0x11, 0x00


	//----- nvinfo : EIATTR_KPARAM_INFO
	.align		4
.L_76:
        /*0048*/ 	.byte	0x04, 0x17
        /*004a*/ 	.short	(.L_78 - .L_77)
.L_77:
        /*004c*/ 	.word	0x00000000
        /*0050*/ 	.short	0x0000
        /*0052*/ 	.short	0x0000
        /*0054*/ 	.byte	0x00, 0xf0, 0x21, 0x00


	//----- nvinfo : EIATTR_SPARSE_MMA_MASK
	.align		4
.L_78:
        /*0058*/ 	.byte	0x03, 0x50
        /*005a*/ 	.short	0x0000


	//----- nvinfo : EIATTR_MAXREG_COUNT
	.align		4
        /*005c*/ 	.byte	0x03, 0x1b
        /*005e*/ 	.short	0x00ff


	//----- nvinfo : EIATTR_MERCURY_ISA_VERSION
	.align		4
        /*0060*/ 	.byte	0x03, 0x5f
        /*0062*/ 	.short	0x0101


	//----- nvinfo : EIATTR_VRC_CTA_INIT_COUNT
	.align		4
        /*0064*/ 	.byte	0x02, 0x4a
	.zero		1
	.zero		1


	//----- nvinfo : EIATTR_EXIT_INSTR_OFFSETS
	.align		4
        /*0068*/ 	.byte	0x04, 0x1c
        /*006a*/ 	.short	(.L_80 - .L_79)


	//   ....[0]....
.L_79:
        /*006c*/ 	.word	0x000002a0


	//   ....[1]....
        /*0070*/ 	.word	0x00000a30


	//   ....[2]....
        /*0074*/ 	.word	0x00000c60


	//   ....[3]....
        /*0078*/ 	.word	0x00000da0


	//   ....[4]....
        /*007c*/ 	.word	0x00000dd0


	//   ....[5]....
        /*0080*/ 	.word	0x00000e30


	//   ....[6]....
        /*0084*/ 	.word	0x00000e50


	//   ....[7]....
        /*0088*/ 	.word	0x00001310


	//   ....[8]....
        /*008c*/ 	.word	0x00001520


	//   ....[9]....
        /*0090*/ 	.word	0x00001670


	//   ....[10]....
        /*0094*/ 	.word	0x00001710


	//----- nvinfo : EIATTR_MAX_THREADS
	.align		4
.L_80:
        /*0098*/ 	.byte	0x04, 0x05
        /*009a*/ 	.short	(.L_82 - .L_81)
.L_81:
        /*009c*/ 	.word	0x00000080
        /*00a0*/ 	.word	0x00000001
        /*00a4*/ 	.word	0x00000001


	//----- nvinfo : EIATTR_CRS_STACK_SIZE
	.align		4
.L_82:
        /*00a8*/ 	.byte	0x04, 0x1e
        /*00aa*/ 	.short	(.L_84 - .L_83)
.L_83:
        /*00ac*/ 	.word	0x00000000


	//----- nvinfo : EIATTR_CBANK_PARAM_SIZE
	.align		4
.L_84:
        /*00b0*/ 	.byte	0x03, 0x19
        /*00b2*/ 	.short	0x0028


	//----- nvinfo : EIATTR_PARAM_CBANK
	.align		4
        /*00b4*/ 	.byte	0x04, 0x0a
        /*00b6*/ 	.short	(.L_86 - .L_85)
	.align		4
.L_85:
        /*00b8*/ 	.word	index@(.nv.constant0._ZN3cub18CUB_300001_SM_10006detail9transform16transform_kernelINS2_10policy_hubILb1EN4cuda3std3__45tupleIJN6thrust24THRUST_300001_SM_1000_NS6detail15normal_iteratorINSA_10device_ptrIiEEEEEEEE10policy1000El3AddSF_JPiEEEvT0_iT1_T2_DpNS2_10kernel_argIT3_EE)
        /*00bc*/ 	.short	0x0380
        /*00be*/ 	.short	0x0028


	//----- nvinfo : EIATTR_SW_WAR
	.align		4
.L_86:
        /*00c0*/ 	.byte	0x04, 0x36
        /*00c2*/ 	.short	(.L_88 - .L_87)
.L_87:
        /*00c4*/ 	.word	0x00000008
.L_88:


//--------------------- .nv.info._ZN3cub18CUB_300001_SM_10006detail9transform16transform_kernelINS2_10policy_hubILb1EN4cuda3std3__45tupleIJN6thrust24THRUST_300001_SM_1000_NS6detail15normal_iteratorINSA_10device_ptrIiEEEEEEEE10policy1000Ei3AddSF_JPiEEEvT0_iT1_T2_DpNS2_10kernel_argIT3_EE --------------------------
	.section	.nv.info._ZN3cub18CUB_300001_SM_10006detail9transform16transform_kernelINS2_10policy_hubILb1EN4cuda3std3__45tupleIJN6thrust24THRUST_300001_SM_1000_NS6detail15normal_iteratorINSA_10device_ptrIiEEEEEEEE10policy1000Ei3AddSF_JPiEEEvT0_iT1_T2_DpNS2_10kernel_argIT3_EE,"",@"SHT_CUDA_INFO"
	.sectionflags	@""
	.align	4


	//----- nvinfo : EIATTR_CUDA_API_VERSION
	.align		4
        /*0000*/ 	.byte	0x04, 0x37
        /*0002*/ 	.short	(.L_90 - .L_89)
.L_89:
        /*0004*/ 	.word	0x00000082


	//----- nvinfo : EIATTR_KPARAM_INFO
	.align		4
.L_90:
        /*0008*/ 	.byte	0x04, 0x17
        /*000a*/ 	.short	(.L_92 - .L_91)
.L_91:
        /*000c*/ 	.word	0x00000000
        /*0010*/ 	.short	0x0004
        /*0012*/ 	.short	0x0018
        /*0014*/ 	.byte	0x00, 0xf0, 0x41, 0x00


	//----- nvinfo : EIATTR_KPARAM_INFO
	.align		4
.L_92:
        /*0018*/ 	.byte	0x04, 0x17
        /*001a*/ 	.short	(.L_94 - .L_93)
.L_93:
        /*001c*/ 	.word	0x00000000
        /*0020*/ 	.short	0x0003
        /*0022*/ 	.short	0x0010
        /*0024*/ 	.byte	0x00, 0xf0, 0x21, 0x00


	//----- nvinfo : EIATTR_KPARAM_INFO
	.align		4
.L_94:
        /*0028*/ 	.byte	0x04, 0x17
        /*002a*/ 	.short	(.L_96 - .L_95)
.L_95:
        /*002c*/ 	.word	0x00000000
        /*0030*/ 	.short	0x0002
        /*0032*/ 	.short	0x0008
        /*0034*/ 	.byte	0x00, 0xf0, 0x05, 0x00


	//----- nvinfo : EIATTR_KPARAM_INFO
	.align		4
.L_96:
        /*0038*/ 	.byte	0x04, 0x17
        /*003a*/ 	.short	(.L_98 - .L_97)
.L_97:
        /*003c*/ 	.word	0x00000000
        /*0040*/ 	.short	0x0001
        /*0042*/ 	.short	0x0004
        /*0044*/ 	.byte	0x00, 0xf0, 0x11, 0x00


	//----- nvinfo : EIATTR_KPARAM_INFO
	.align		4
.L_98:
        /*0048*/ 	.byte	0x04, 0x17
        /*004a*/ 	.short	(.L_100 - .L_99)
.L_99:
        /*004c*/ 	.word	0x00000000
        /*0050*/ 	.short	0x0000
        /*0052*/ 	.short	0x0000
        /*0054*/ 	.byte	0x00, 0xf0, 0x11, 0x00


	//----- nvinfo : EIATTR_SPARSE_MMA_MASK
	.align		4
.L_100:
        /*0058*/ 	.byte	0x03, 0x50
        /*005a*/ 	.short	0x0000


	//----- nvinfo : EIATTR_MAXREG_COUNT
	.align		4
        /*005c*/ 	.byte	0x03, 0x1b
        /*005e*/ 	.short	0x00ff


	//----- nvinfo : EIATTR_MERCURY_ISA_VERSION
	.align		4
        /*0060*/ 	.byte	0x03, 0x5f
        /*0062*/ 	.short	0x0101


	//----- nvinfo : EIATTR_VRC_CTA_INIT_COUNT
	.align		4
        /*0064*/ 	.byte	0x02, 0x4a
	.zero		1
	.zero		1


	//----- nvinfo : EIATTR_EXIT_INSTR_OFFSETS
	.align		4
        /*0068*/ 	.byte	0x04, 0x1c
        /*006a*/ 	.short	(.L_102 - .L_101)


	//   ....[0]....
.L_101:
        /*006c*/ 	.word	0x000001f0


	//   ....[1]....
        /*0070*/ 	.word	0x000006b0


	//   ....[2]....
        /*0074*/ 	.word	0x000008d0


	//   ....[3]....
        /*0078*/ 	.word	0x00000a20


	//   ....[4]....
        /*007c*/ 	.word	0x00000ae0


	//   ....[5]....
        /*0080*/ 	.word	0x00000b00


	//   ....[6]....
        /*0084*/ 	.word	0x00000ea0


	//   ....[7]....
        /*0088*/ 	.word	0x000010d0


	//   ....[8]....
        /*008c*/ 	.word	0x00001210


	//   ....[9]....
        /*0090*/ 	.word	0x00001240


	//   ....[10]....
        /*0094*/ 	.word	0x000012a0


	//----- nvinfo : EIATTR_MAX_THREADS
	.align		4
.L_102:
        /*0098*/ 	.byte	0x04, 0x05
        /*009a*/ 	.short	(.L_104 - .L_103)
.L_103:
        /*009c*/ 	.word	0x00000080
        /*00a0*/ 	.word	0x00000001
        /*00a4*/ 	.word	0x00000001


	//----- nvinfo : EIATTR_CRS_STACK_SIZE
	.align		4
.L_104:
        /*00a8*/ 	.byte	0x04, 0x1e
        /*00aa*/ 	.short	(.L_106 - .L_105)
.L_105:
        /*00ac*/ 	.word	0x00000000


	//----- nvinfo : EIATTR_CBANK_PARAM_SIZE
	.align		4
.L_106:
        /*00b0*/ 	.byte	0x03, 0x19
        /*00b2*/ 	.short	0x0028


	//----- nvinfo : EIATTR_PARAM_CBANK
	.align		4
        /*00b4*/ 	.byte	0x04, 0x0a
        /*00b6*/ 	.short	(.L_108 - .L_107)
	.align		4
.L_107:
        /*00b8*/ 	.word	index@(.nv.constant0._ZN3cub18CUB_300001_SM_10006detail9transform16transform_kernelINS2_10policy_hubILb1EN4cuda3std3__45tupleIJN6thrust24THRUST_300001_SM_1000_NS6detail15normal_iteratorINSA_10device_ptrIiEEEEEEEE10policy1000Ei3AddSF_JPiEEEvT0_iT1_T2_DpNS2_10kernel_argIT3_EE)
        /*00bc*/ 	.short	0x0380
        /*00be*/ 	.short	0x0028


	//----- nvinfo : EIATTR_SW_WAR
	.align		4
.L_108:
        /*00c0*/ 	.byte	0x04, 0x36
        /*00c2*/ 	.short	(.L_110 - .L_109)
.L_109:
        /*00c4*/ 	.word	0x00000008
.L_110:


//--------------------- .nv.info._ZN3cub18CUB_300001_SM_10006detail8for_each13static_kernelINS2_12policy_hub_t12policy_500_tEmN6thrust24THRUST_300001_SM_1000_NS8cuda_cub20__uninitialized_fill7functorINS7_10device_ptrIiEEiEEEEvT0_T1_ --------------------------
	.section	.nv.info._ZN3cub18CUB_300001_SM_10006detail8for_each13static_kernelINS2_12policy_hub_t12policy_500_tEmN6thrust24THRUST_300001_SM_1000_NS8cuda_cub20__uninitialized_fill7functorINS7_10device_ptrIiEEiEEEEvT0_T1_,"",@"SHT_CUDA_INFO"
	.sectionflags	@""
	.align	4


	//----- nvinfo : EIATTR_CUDA_API_VERSION
	.align		4
        /*0000*/ 	.byte	0x04, 0x37
        /*0002*/ 	.short	(.L_112 - .L_111)
.L_111:
        /*0004*/ 	.word	0x00000082


	//----- nvinfo : EIATTR_KPARAM_INFO
	.align		4
.L_112:
        /*0008*/ 	.byte	0x04, 0x17
        /*000a*/ 	.short	(.L_114 - .L_113)
.L_113:
        /*000c*/ 	.word	0x00000000
        /*0010*/ 	.short	0x0001
        /*0012*/ 	.short	0x0008
        /*0014*/ 	.byte	0x00, 0xf0, 0x41, 0x00


	//----- nvinfo : EIATTR_KPARAM_INFO
	.align		4
.L_114:
        /*0018*/ 	.byte	0x04, 0x17
        /*001a*/ 	.short	(.L_116 - .L_115)
.L_115:
        /*001c*/ 	.word	0x00000000
        /*0020*/ 	.short	0x0000
        /*0022*/ 	.short	0x0000
        /*0024*/ 	.byte	0x00, 0xf0, 0x21, 0x00


	//----- nvinfo : EIATTR_SPARSE_MMA_MASK
	.align		4
.L_116:
        /*0028*/ 	.byte	0x03, 0x50
        /*002a*/ 	.short	0x0000


	//----- nvinfo : EIATTR_MAXREG_COUNT
	.align		4
        /*002c*/ 	.byte	0x03, 0x1b
        /*002e*/ 	.short	0x00ff


	//----- nvinfo : EIATTR_MERCURY_ISA_VERSION
	.align		4
        /*0030*/ 	.byte	0x03, 0x5f
        /*0032*/ 	.short	0x0101


	//----- nvinfo : EIATTR_VRC_CTA_INIT_COUNT
	.align		4
        /*0034*/ 	.byte	0x02, 0x4a
	.zero		1
	.zero		1


	//----- nvinfo : EIATTR_EXIT_INSTR_OFFSETS
	.align		4
        /*0038*/ 	.byte	0x04, 0x1c
        /*003a*/ 	.short	(.L_118 - .L_117)


	//   ....[0]....
.L_117:
        /*003c*/ 	.word	0x00000130


	//   ....[1]....
        /*0040*/ 	.word	0x00000230


	//   ....[2]....
        /*0044*/ 	.word	0x00000260


	//----- nvinfo : EIATTR_MAX_THREADS
	.align		4
.L_118:
        /*0048*/ 	.byte	0x04, 0x05
        /*004a*/ 	.short	(.L_120 - .L_119)
.L_119:
        /*004c*/ 	.word	0x00000100
        /*0050*/ 	.word	0x00000001
        /*0054*/ 	.word	0x00000001


	//----- nvinfo : EIATTR_CBANK_PARAM_SIZE
	.align		4
.L_120:
        /*0058*/ 	.byte	0x03, 0x19
        /*005a*/ 	.short	0x0018


	//----- nvinfo : EIATTR_PARAM_CBANK
	.align		4
        /*005c*/ 	.byte	0x04, 0x0a
        /*005e*/ 	.short	(.L_122 - .L_121)
	.align		4
.L_121:
        /*0060*/ 	.word	index@(.nv.constant0._ZN3cub18CUB_300001_SM_10006detail8for_each13static_kernelINS2_12policy_hub_t12policy_500_tEmN6thrust24THRUST_300001_SM_1000_NS8cuda_cub20__uninitialized_fill7functorINS7_10device_ptrIiEEiEEEEvT0_T1_)
        /*0064*/ 	.short	0x0380
        /*0066*/ 	.short	0x0018


	//----- nvinfo : EIATTR_SW_WAR
	.align		4
.L_122:
        /*0068*/ 	.byte	0x04, 0x36
        /*006a*/ 	.short	(.L_124 - .L_123)
.L_123:
        /*006c*/ 	.word	0x00000008
.L_124:


//--------------------- .nv.info._ZN3cub18CUB_300001_SM_10006detail11EmptyKernelIvEEvv --------------------------
	.section	.nv.info._ZN3cub18CUB_300001_SM_10006detail11EmptyKernelIvEEvv,"",@"SHT_CUDA_INFO"
	.sectionflags	@""
	.align	4


	//----- nvinfo : EIATTR_CUDA_API_VERSION
	.align		4
        /*0000*/ 	.byte	0x04, 0x37
        /*0002*/ 	.short	(.L_126 - .L_125)
.L_125:
        /*0004*/ 	.word	0x00000082


	//----- nvinfo : EIATTR_SPARSE_MMA_MASK
	.align		4
.L_126:
        /*0008*/ 	.byte	0x03, 0x50
        /*000a*/ 	.short	0x0000


	//----- nvinfo : EIATTR_MAXREG_COUNT
	.align		4
        /*000c*/ 	.byte	0x03, 0x1b
        /*000e*/ 	.short	0x00ff


	//----- nvinfo : EIATTR_MERCURY_ISA_VERSION
	.align		4
        /*0010*/ 	.byte	0x03, 0x5f
        /*0012*/ 	.short	0x0101


	//----- nvinfo : EIATTR_VRC_CTA_INIT_COUNT
	.align		4
        /*0014*/ 	.byte	0x02, 0x4a
	.zero		1
	.zero		1


	//----- nvinfo : EIATTR_EXIT_INSTR_OFFSETS
	.align		4
        /*0018*/ 	.byte	0x04, 0x1c
        /*001a*/ 	.short	(.L_128 - .L_127)


	//   ....[0]....
.L_127:
        /*001c*/ 	.word	0x00000010


	//----- nvinfo : EIATTR_SW_WAR
	.align		4
.L_128:
        /*0020*/ 	.byte	0x04, 0x36
        /*0022*/ 	.short	(.L_130 - .L_129)
.L_129:
        /*0024*/ 	.word	0x00000008
.L_130:


//--------------------- .nv.callgraph             --------------------------
	.section	.nv.callgraph,"",@"SHT_CUDA_CALLGRAPH"
	.align	4
	.sectionentsize	8
	.align		4
        /*0000*/ 	.word	0x00000000
	.align		4
        /*0004*/ 	.word	0xffffffff
	.align		4
        /*0008*/ 	.word	0x00000000
	.align		4
        /*000c*/ 	.word	0xfffffffe
	.align		4
        /*0010*/ 	.word	0x00000000
	.align		4
        /*0014*/ 	.word	0xfffffffd
	.align		4
        /*0018*/ 	.word	0x00000000
	.align		4
        /*001c*/ 	.word	0xfffffffc


//--------------------- .nv.constant4             --------------------------
	.section	.nv.constant4,"a",@progbits
	.align	8
	.align		8
.nv.constant4:
        /*0000*/ 	.dword	_ZN30_INTERNAL_47dcb4c1_4_k_cu_main4cuda3std3__45__cpo5beginE
	.align		8
        /*0008*/ 	.dword	_ZN30_INTERNAL_47dcb4c1_4_k_cu_main4cuda3std3__45__cpo3endE
	.align		8
        /*0010*/ 	.dword	_ZN30_INTERNAL_47dcb4c1_4_k_cu_main4cuda3std3__45__cpo6cbeginE
	.align		8
        /*0018*/ 	.dword	_ZN30_INTERNAL_47dcb4c1_4_k_cu_main4cuda3std3__45__cpo4cendE
	.align		8
        /*0020*/ 	.dword	_ZN30_INTERNAL_47dcb4c1_4_k_cu_main4cuda3std3__45__cpo6rbeginE
	.align		8
        /*0028*/ 	.dword	_ZN30_INTERNAL_47dcb4c1_4_k_cu_main4cuda3std3__45__cpo4rendE
	.align		8
        /*0030*/ 	.dword	_ZN30_INTERNAL_47dcb4c1_4_k_cu_main4cuda3std3__45__cpo7crbeginE
	.align		8
        /*0038*/ 	.dword	_ZN30_INTERNAL_47dcb4c1_4_k_cu_main4cuda3std3__45__cpo5crendE
	.align		8
        /*0040*/ 	.dword	_ZN30_INTERNAL_47dcb4c1_4_k_cu_main4cuda3std3__432_GLOBAL__N__47dcb4c1_4_k_cu_main6ignoreE
	.align		8
        /*0048*/ 	.dword	_ZN30_INTERNAL_47dcb4c1_4_k_cu_main4cuda3std3__419piecewise_constructE
	.align		8
        /*0050*/ 	.dword	_ZN30_INTERNAL_47dcb4c1_4_k_cu_main4cuda3std3__48in_placeE
	.align		8
        /*0058*/ 	.dword	_ZN30_INTERNAL_47dcb4c1_4_k_cu_main4cuda3std3__420unreachable_sentinelE
	.align		8
        /*0060*/ 	.dword	_ZN30_INTERNAL_47dcb4c1_4_k_cu_main4cuda3std3__47nulloptE
	.align		8
        /*0068*/ 	.dword	_ZN30_INTERNAL_47dcb4c1_4_k_cu_main4cuda3std3__48unexpectE
	.align		8
        /*0070*/ 	.dword	_ZN30_INTERNAL_47dcb4c1_4_k_cu_main4cuda3std6ranges3__45__cpo4swapE
	.align		8
        /*0078*/ 	.dword	_ZN30_INTERNAL_47dcb4c1_4_k_cu_main4cuda3std6ranges3__45__cpo9iter_moveE
	.align		8
        /*0080*/ 	.dword	_ZN30_INTERNAL_47dcb4c1_4_k_cu_main4cuda3std6ranges3__45__cpo5beginE
	.align		8
        /*0088*/ 	.dword	_ZN30_INTERNAL_47dcb4c1_4_k_cu_main4cuda3std6ranges3__45__cpo3endE
	.align		8
        /*0090*/ 	.dword	_ZN30_INTERNAL_47dcb4c1_4_k_cu_main4cuda3std6ranges3__45__cpo6cbeginE
	.align		8
        /*0098*/ 	.dword	_ZN30_INTERNAL_47dcb4c1_4_k_cu_main4cuda3std6ranges3__45__cpo4cendE
	.align		8
        /*00a0*/ 	.dword	_ZN30_INTERNAL_47dcb4c1_4_k_cu_main4cuda3std6ranges3__45__cpo7advanceE
	.align		8
        /*00a8*/ 	.dword	_ZN30_INTERNAL_47dcb4c1_4_k_cu_main4cuda3std6ranges3__45__cpo9iter_swapE
	.align		8
        /*00b0*/ 	.dword	_ZN30_INTERNAL_47dcb4c1_4_k_cu_main4cuda3std6ranges3__45__cpo4nextE
	.align		8
        /*00b8*/ 	.dword	_ZN30_INTERNAL_47dcb4c1_4_k_cu_main4cuda3std6ranges3__45__cpo4prevE
	.align		8
        /*00c0*/ 	.dword	_ZN30_INTERNAL_47dcb4c1_4_k_cu_main4cuda3std6ranges3__45__cpo4dataE
	.align		8
        /*00c8*/ 	.dword	_ZN30_INTERNAL_47dcb4c1_4_k_cu_main4cuda3std6ranges3__45__cpo5cdataE
	.align		8
        /*00d0*/ 	.dword	_ZN30_INTERNAL_47dcb4c1_4_k_cu_main4cuda3std6ranges3__45__cpo4sizeE
	.align		8
        /*00d8*/ 	.dword	_ZN30_INTERNAL_47dcb4c1_4_k_cu_main4cuda3std6ranges3__45__cpo5ssizeE
	.align		8
        /*00e0*/ 	.dword	_ZN30_INTERNAL_47dcb4c1_4_k_cu_main4cuda3std6ranges3__45__cpo8distanceE
	.align		8
        /*00e8*/ 	.dword	_ZN30_INTERNAL_47dcb4c1_4_k_cu_main6thrust24THRUST_300001_SM_1000_NS8cuda_cub3parE
	.align		8
        /*00f0*/ 	.dword	_ZN30_INTERNAL_47dcb4c1_4_k_cu_main6thrust24THRUST_300001_SM_1000_NS8cuda_cub10par_nosyncE
	.align		8
        /*00f8*/ 	.dword	_ZN30_INTERNAL_47dcb4c1_4_k_cu_main6thrust24THRUST_300001_SM_1000_NS6system6detail10sequential3seqE
	.align		8
        /*0100*/ 	.dword	_ZN30_INTERNAL_47dcb4c1_4_k_cu_main6thrust24THRUST_300001_SM_1000_NS12placeholders2_1E
	.align		8
        /*0108*/ 	.dword	_ZN30_INTERNAL_47dcb4c1_4_k_cu_main6thrust24THRUST_300001_SM_1000_NS12placeholders2_2E
	.align		8
        /*0110*/ 	.dword	_ZN30_INTERNAL_47dcb4c1_4_k_cu_main6thrust24THRUST_300001_SM_1000_NS12placeholders2_3E
	.align		8
        /*0118*/ 	.dword	_ZN30_INTERNAL_47dcb4c1_4_k_cu_main6thrust24THRUST_300001_SM_1000_NS12placeholders2_4E
	.align		8
        /*0120*/ 	.dword	_ZN30_INTERNAL_47dcb4c1_4_k_cu_main6thrust24THRUST_300001_SM_1000_NS12placeholders2_5E
	.align		8
        /*0128*/ 	.dword	_ZN30_INTERNAL_47dcb4c1_4_k_cu_main6thrust24THRUST_300001_SM_1000_NS12placeholders2_6E
	.align		8
        /*0130*/ 	.dword	_ZN30_INTERNAL_47dcb4c1_4_k_cu_main6thrust24THRUST_300001_SM_1000_NS12placeholders2_7E
	.align		8
        /*0138*/ 	.dword	_ZN30_INTERNAL_47dcb4c1_4_k_cu_main6thrust24THRUST_300001_SM_1000_NS12placeholders2_8E
	.align		8
        /*0140*/ 	.dword	_ZN30_INTERNAL_47dcb4c1_4_k_cu_main6thrust24THRUST_300001_SM_1000_NS12placeholders2_9E
	.align		8
        /*0148*/ 	.dword	_ZN30_INTERNAL_47dcb4c1_4_k_cu_main6thrust24THRUST_300001_SM_1000_NS12placeholders3_10E
	.align		8
        /*0150*/ 	.dword	_ZN30_INTERNAL_47dcb4c1_4_k_cu_main6thrust24THRUST_300001_SM_1000_NS3seqE


//--------------------- .text._ZN3cub18CUB_300001_SM_10006detail9transform16transform_kernelINS2_10policy_hubILb1EN4cuda3std3__45tupleIJN6thrust24THRUST_300001_SM_1000_NS6detail15normal_iteratorINSA_10device_ptrIiEEEEEEEE10policy1000El3AddSF_JPiEEEvT0_iT1_T2_DpNS2_10kernel_argIT3_EE --------------------------
	.section	.text._ZN3cub18CUB_300001_SM_10006detail9transform16transform_kernelINS2_10policy_hubILb1EN4cuda3std3__45tupleIJN6thrust24THRUST_300001_SM_1000_NS6detail15normal_iteratorINSA_10device_ptrIiEEEEEEEE10policy1000El3AddSF_JPiEEEvT0_iT1_T2_DpNS2_10kernel_argIT3_EE,"ax",@progbits
	.align	128
        .global         _ZN3cub18CUB_300001_SM_10006detail9transform16transform_kernelINS2_10policy_hubILb1EN4cuda3std3__45tupleIJN6thrust24THRUST_300001_SM_1000_NS6detail15normal_iteratorINSA_10device_ptrIiEEEEEEEE10policy1000El3AddSF_JPiEEEvT0_iT1_T2_DpNS2_10kernel_argIT3_EE
        .type           _ZN3cub18CUB_300001_SM_10006detail9transform16transform_kernelINS2_10policy_hubILb1EN4cuda3std3__45tupleIJN6thrust24THRUST_300001_SM_1000_NS6detail15normal_iteratorINSA_10device_ptrIiEEEEEEEE10policy1000El3AddSF_JPiEEEvT0_iT1_T2_DpNS2_10kernel_argIT3_EE,@function
        .size           _ZN3cub18CUB_300001_SM_10006detail9transform16transform_kernelINS2_10policy_hubILb1EN4cuda3std3__45tupleIJN6thrust24THRUST_300001_SM_1000_NS6detail15normal_iteratorINSA_10device_ptrIiEEEEEEEE10policy1000El3AddSF_JPiEEEvT0_iT1_T2_DpNS2_10kernel_argIT3_EE,(.L_x_47 - _ZN3cub18CUB_300001_SM_10006detail9transform16transform_kernelINS2_10policy_hubILb1EN4cuda3std3__45tupleIJN6thrust24THRUST_300001_SM_1000_NS6detail15normal_iteratorINSA_10device_ptrIiEEEEEEEE10policy1000El3AddSF_JPiEEEvT0_iT1_T2_DpNS2_10kernel_argIT3_EE)
        .other          _ZN3cub18CUB_300001_SM_10006detail9transform16transform_kernelINS2_10policy_hubILb1EN4cuda3std3__45tupleIJN6thrust24THRUST_300001_SM_1000_NS6detail15normal_iteratorINSA_10device_ptrIiEEEEEEEE10policy1000El3AddSF_JPiEEEvT0_iT1_T2_DpNS2_10kernel_argIT3_EE,@"STO_CUDA_ENTRY STV_DEFAULT"
_ZN3cub18CUB_300001_SM_10006detail9transform16transform_kernelINS2_10policy_hubILb1EN4cuda3std3__45tupleIJN6thrust24THRUST_300001_SM_1000_NS6detail15normal_iteratorINSA_10device_ptrIiEEEEEEEE10policy1000El3AddSF_JPiEEEvT0_iT1_T2_DpNS2_10kernel_argIT3_EE:
.text._ZN3cub18CUB_300001_SM_10006detail9transform16transform_kernelINS2_10policy_hubILb1EN4cuda3std3__45tupleIJN6thrust24THRUST_300001_SM_1000_NS6detail15normal_iteratorINSA_10device_ptrIiEEEEEEEE10policy1000El3AddSF_JPiEEEvT0_iT1_T2_DpNS2_10kernel_argIT3_EE:
[----:B------:R-:W-:Y:S08]  /*0000*/  LDC R1, c[0x0][0x37c] ;  /* 0x0000df00ff017b82 */ /* 0x000ff00000000800 */
[----:B------:R-:W0:Y:S01]  /*0010*/  LDC R0, c[0x0][0x388] ;  /* 0x0000e200ff007b82 */ /* 0x000e220000000800 */
[----:B------:R-:W1:Y:S01]  /*0020*/  LDCU.64 UR6, c[0x0][0x380] ;  /* 0x00007000ff0677ac */ /* 0x000e620008000a00 */
[----:B------:R-:W2:Y:S01]  /*0030*/  S2R R7, SR_TID.X ;  /* 0x0000000000077919 */ /* 0x000ea20000002100 */
[----:B------:R-:W-:Y:S05]  /*0040*/  BSSY.RECONVERGENT B0, `(.L_x_0) ;  /* 0x000001a000007945 */ /* 0x000fea0003800200 */
[----:B------:R-:W3:Y:S01]  /*0050*/  S2UR UR4, SR_CTAID.X ;  /* 0x00000000000479c3 */ /* 0x000ee20000002500 */
[----:B0-----:R-:W-:-:S05]  /*0060*/  IMAD.SHL.U32 R5, R0, 0x80, RZ ;  /* 0x0000008000057824 */ /* 0x001fca00078e00ff */
[----:B------:R-:W-:Y:S01]  /*0070*/  SHF.R.S32.HI R4, RZ, 0x1f, R5 ;  /* 0x0000001fff047819 */ /* 0x000fe20000011405 */
[----:B---3--:R-:W-:-:S04]  /*0080*/  IMAD.WIDE.U32 R2, R5, UR4, RZ ;  /* 0x0000000405027c25 */ /* 0x008fc8000f8e00ff */
[----:B------:R-:W-:Y:S01]  /*0090*/  IMAD R13, R4, UR4, RZ ;  /* 0x00000004040d7c24 */ /* 0x000fe2000f8e02ff */
[----:B-1----:R-:W-:Y:S01]  /*00a0*/  IADD3 R6, P1, PT, -R2, UR6, RZ ;  /* 0x0000000602067c10 */ /* 0x002fe2000ff3e1ff */
[----:B--2---:R-:W-:Y:S02]  /*00b0*/  IMAD.SHL.U32 R11, R7, 0x80, RZ ;  /* 0x00000080070b7824 */ /* 0x004fe400078e00ff */
[----:B------:R-:W-:Y:S01]  /*00c0*/  IMAD.IADD R13, R3, 0x1, R13 ;  /* 0x00000001030d7824 */ /* 0x000fe200078e020d */
[----:B------:R-:W-:-:S04]  /*00d0*/  ISETP.LT.U32.AND P0, PT, R6, R5, PT ;  /* 0x000000050600720c */ /* 0x000fc80003f01070 */
[----:B------:R-:W-:-:S04]  /*00e0*/  IADD3.X R9, PT, PT, ~R13, UR7, RZ, P1, !PT ;  /* 0x000000070d097c10 */ /* 0x000fc80008ffe5ff */
[----:B------:R-:W-:-:S04]  /*00f0*/  ISETP.LT.AND.EX P0, PT, R9, R4, PT, P0 ;  /* 0x000000040900720c */ /* 0x000fc80003f01300 */
[----:B------:R-:W-:-:S04]  /*0100*/  SEL R6, R6, R5, P0 ;  /* 0x0000000506067207 */ /* 0x000fc80000000000 */
[----:B------:R-:W-:-:S04]  /*0110*/  SHF.L.U32 R4, R6, 0x2, RZ ;  /* 0x0000000206047819 */ /* 0x000fc800000006ff */
[----:B------:R-:W-:-:S13]  /*0120*/  ISETP.GE.AND P0, PT, R11, R4, PT ;  /* 0x000000040b00720c */ /* 0x000fda0003f06270 */
[----:B------:R-:W-:Y:S05]  /*0130*/  @P0 BRA `(.L_x_1) ;  /* 0x0000000000280947 */ /* 0x000fea0003800000 */
[----:B------:R-:W0:Y:S02]  /*0140*/  LDC.64 R8, c[0x0][0x398] ;  /* 0x0000e600ff087b82 */ /* 0x000e240000000a00 */
[----:B0-----:R-:W-:-:S04]  /*0150*/  LEA R8, P0, R2, R8, 0x2 ;  /* 0x0000000802087211 */ /* 0x001fc800078010ff */
[----:B------:R-:W-:-:S03]  /*0160*/  LEA.HI.X R9, R2, R9, R13, 0x2, P0 ;  /* 0x0000000902097211 */ /* 0x000fc600000f140d */
[----:B------:R-:W-:-:S07]  /*0170*/  IMAD.WIDE.U32 R8, R7, 0x80, R8 ;  /* 0x0000008007087825 */ /* 0x000fce00078e0008 */
.L_x_2:
[----:B------:R-:W-:Y:S01]  /*0180*/  VIADD R11, R11, 0x4000 ;  /* 0x000040000b0b7836 */ /* 0x000fe20000000000 */
[----:B------:R0:W-:Y:S04]  /*0190*/  CCTL.E.PF2 [R8] ;  /* 0x000000000800798f */ /* 0x0001e80000800100 */
[----:B------:R-:W-:Y:S02]  /*01a0*/  ISETP.GE.AND P0, PT, R11, R4, PT ;  /* 0x000000040b00720c */ /* 0x000fe40003f06270 */
[----:B0-----:R-:W-:-:S05]  /*01b0*/  IADD3 R8, P1, PT, R8, 0x4000, RZ ;  /* 0x0000400008087810 */ /* 0x001fca0007f3e0ff */
[----:B------:R-:W-:-:S06]  /*01c0*/  IMAD.X R9, RZ, RZ, R9, P1 ;  /* 0x000000ffff097224 */ /* 0x000fcc00008e0609 */
[----:B------:R-:W-:Y:S05]  /*01d0*/  @!P0 BRA `(.L_x_2) ;  /* 0xfffffffc00e88947 */ /* 0x000fea000383ffff */
.L_x_1:
[----:B------:R-:W-:Y:S05]  /*01e0*/  BSYNC.RECONVERGENT B0 ;  /* 0x0000000000007941 */ /* 0x000fea0003800200 */
.L_x_0:
[----:B------:R-:W0:Y:S01]  /*01f0*/  LDCU.128 UR8, c[0x0][0x390] ;  /* 0x00007200ff0877ac */ /* 0x000e220008000c00 */
[----:B------:R-:W-:Y:S02]  /*0200*/  ISETP.NE.AND P0, PT, R5, R6, PT ;  /* 0x000000060500720c */ /* 0x000fe40003f05270 */
[C---:B------:R-:W-:Y:S01]  /*0210*/  SHF.L.U32 R3, R2.reuse, 0x2, RZ ;  /* 0x0000000202037819 */ /* 0x040fe200000006ff */
[----:B------:R-:W1:Y:S01]  /*0220*/  LDCU.64 UR4, c[0x0][0x358] ;  /* 0x00006b00ff0477ac */ /* 0x000e620008000a00 */
[----:B------:R-:W-:Y:S02]  /*0230*/  SHF.L.U64.HI R8, R2, 0x2, R13 ;  /* 0x0000000202087819 */ /* 0x000fe4000001020d */
[C---:B0-----:R-:W-:Y:S02]  /*0240*/  IADD3 R4, P1, PT, R3.reuse, UR10, RZ ;  /* 0x0000000a03047c10 */ /* 0x041fe4000ff3e0ff */
[----:B------:R-:W-:Y:S02]  /*0250*/  IADD3 R2, P2, PT, R3, UR8, RZ ;  /* 0x0000000803027c10 */ /* 0x000fe4000ff5e0ff */
[----:B------:R-:W-:-:S02]  /*0260*/  IADD3.X R5, PT, PT, R8, UR11, RZ, P1, !PT ;  /* 0x0000000b08057c10 */ /* 0x000fc40008ffe4ff */
[----:B------:R-:W-:Y:S01]  /*0270*/  IADD3.X R3, PT, PT, R8, UR9, RZ, P2, !PT ;  /* 0x0000000908037c10 */ /* 0x000fe200097fe4ff */
[----:B-1----:R-:W-:Y:S08]  /*0280*/  @!P0 BRA `(.L_x_3) ;  /* 0x0000000800ec8947 */ /* 0x002ff00003800000 */
[----:B------:R-:W-:-:S13]  /*0290*/  ISETP.GE.AND P0, PT, R0, 0x1, PT ;  /* 0x000000010000780c */ /* 0x000fda0003f06270 */
[----:B------:R-:W-:Y:S05]  /*02a0*/  @!P0 EXIT ;  /* 0x000000000000894d */ /* 0x000fea0003800000 */
[C---:B------:R-:W-:Y:S01]  /*02b0*/  ISETP.GE.U32.AND P0, PT, R0.reuse, 0x8, PT ;  /* 0x000000080000780c */ /* 0x040fe20003f06070 */
[----:B------:R-:W-:Y:S01]  /*02c0*/  IMAD.MOV.U32 R8, RZ, RZ, RZ ;  /* 0x000000ffff087224 */ /* 0x000fe200078e00ff */
[----:B------:R-:W-:-:S11]  /*02d0*/  LOP3.LUT R18, R0, 0x7, RZ, 0xc0, !PT ;  /* 0x0000000700127812 */ /* 0x000fd600078ec0ff */
[----:B------:R-:W-:Y:S05]  /*02e0*/  @!P0 BRA `(.L_x_4) ;  /* 0x0000000400cc8947 */ /* 0x000fea0003800000 */
[----:B------:R-:W-:-:S13]  /*02f0*/  ISETP.GE.AND P1, PT, R7, R6, PT ;  /* 0x000000060700720c */ /* 0x000fda0003f26270 */
[----:B------:R-:W-:-:S06]  /*0300*/  @!P1 IMAD.WIDE.U32 R8, R7, 0x4, R4 ;  /* 0x0000000407089825 */ /* 0x000fcc00078e0004 */
[----:B------:R-:W2:Y:S01]  /*0310*/  @!P1 LDG.E R8, desc[UR4][R8.64] ;  /* 0x0000000408089981 */ /* 0x000ea2000c1e1900 */
[C---:B------:R-:W-:Y:S02]  /*0320*/  VIADD R17, R7.reuse, 0x80 ;  /* 0x0000008007117836 */ /* 0x040fe40000000000 */
[----:B------:R-:W-:-:S03]  /*0330*/  @!P1 IMAD.WIDE.U32 R12, R7, 0x4, R2 ;  /* 0x00000004070c9825 */ /* 0x000fc600078e0002 */
[C---:B------:R-:W-:Y:S01]  /*0340*/  ISETP.GE.AND P0, PT, R17.reuse, R6, PT ;  /* 0x000000061100720c */ /* 0x040fe20003f06270 */
[----:B------:R-:W-:Y:S01]  /*0350*/  IMAD.WIDE R10, R17, 0x4, R4 ;  /* 0x00000004110a7825 */ /* 0x000fe200078e0204 */
[----:B--2---:R-:W-:-:S05]  /*0360*/  @!P1 IADD3 R15, PT, PT, R8, 0x1, RZ ;  /* 0x00000001080f9810 */ /* 0x004fca0007ffe0ff */
[----:B------:R0:W-:Y:S06]  /*0370*/  @!P1 STG.E desc[UR4][R12.64], R15 ;  /* 0x0000000f0c009986 */ /* 0x0001ec000c101904 */
[----:B------:R-:W2:Y:S01]  /*0380*/  @!P0 LDG.E R14, desc[UR4][R10.64] ;  /* 0x000000040a0e8981 */ /* 0x000ea2000c1e1900 */
[C---:B------:R-:W-:Y:S01]  /*0390*/  VIADD R19, R7.reuse, 0x100 ;  /* 0x0000010007137836 */ /* 0x040fe20000000000 */
[C---:B------:R-:W-:Y:S01]  /*03a0*/  IADD3 R23, PT, PT, R7.reuse, 0x200, RZ ;  /* 0x0000020007177810 */ /* 0x040fe20007ffe0ff */
[----:B------:R-:W-:Y:S01]  /*03b0*/  VIADD R21, R7, 0x180 ;  /* 0x0000018007157836 */ /* 0x000fe20000000000 */
[----:B------:R-:W-:Y:S01]  /*03c0*/  LOP3.LUT R8, R0, 0x7ffffff8, RZ, 0xc0, !PT ;  /* 0x7ffffff800087812 */ /* 0x000fe200078ec0ff */
[----:B------:R-:W-:Y:S01]  /*03d0*/  BSSY.RECONVERGENT B0, `(.L_x_5) ;  /* 0x0000012000007945 */ /* 0x000fe20003800200 */
[-C--:B------:R-:W-:Y:S01]  /*03e0*/  ISETP.GE.AND P6, PT, R19, R6.reuse, PT ;  /* 0x000000061300720c */ /* 0x080fe20003fc6270 */
[----:B------:R-:W-:Y:S01]  /*03f0*/  VIADD R19, R7, 0x280 ;  /* 0x0000028007137836 */ /* 0x000fe20000000000 */
[-C--:B------:R-:W-:Y:S01]  /*0400*/  ISETP.GE.AND P5, PT, R21, R6.reuse, PT ;  /* 0x000000061500720c */ /* 0x080fe20003fa6270 */
[----:B0-----:R-:W-:Y:S01]  /*0410*/  IMAD.WIDE R12, R17, 0x4, R2 ;  /* 0x00000004110c7825 */ /* 0x001fe200078e0202 */
[----:B------:R-:W-:-:S02]  /*0420*/  ISETP.GE.AND P4, PT, R23, R6, PT ;  /* 0x000000061700720c */ /* 0x000fc40003f86270 */
[C---:B------:R-:W-:Y:S01]  /*0430*/  IADD3 R23, PT, PT, R7.reuse, 0x380, RZ ;  /* 0x0000038007177810 */ /* 0x040fe20007ffe0ff */
[----:B------:R-:W-:Y:S01]  /*0440*/  VIADD R21, R7, 0x300 ;  /* 0x0000030007157836 */ /* 0x000fe20000000000 */
[-C--:B------:R-:W-:Y:S02]  /*0450*/  ISETP.GE.AND P3, PT, R19, R6.reuse, PT ;  /* 0x000000061300720c */ /* 0x080fe40003f66270 */
[-C--:B------:R-:W-:Y:S02]  /*0460*/  ISETP.GE.AND P1, PT, R23, R6.reuse, PT ;  /* 0x000000061700720c */ /* 0x080fe40003f26270 */
[----:B------:R-:W-:Y:S01]  /*0470*/  ISETP.GE.AND P2, PT, R21, R6, PT ;  /* 0x000000061500720c */ /* 0x000fe20003f46270 */
[----:B--2---:R-:W-:-:S05]  /*0480*/  @!P0 VIADD R9, R14, 0x1 ;  /* 0x000000010e098836 */ /* 0x004fca0000000000 */
[----:B------:R0:W-:Y:S01]  /*0490*/  @!P0 STG.E desc[UR4][R12.64], R9 ;  /* 0x000000090c008986 */ /* 0x0001e2000c101904 */
[----:B------:R-:W-:Y:S01]  /*04a0*/  ISETP.NE.AND P0, PT, R8, 0x8, PT ;  /* 0x000000080800780c */ /* 0x000fe20003f05270 */
[----:B------:R-:W-:-:S12]  /*04b0*/  @P6 BRA `(.L_x_6) ;  /* 0x00000000000c6947 */ /* 0x000fd80003800000 */
[----:B------:R-:W0:Y:S02]  /*04c0*/  LDG.E R0, desc[UR4][R10.64+0x200] ;  /* 0x000200040a007981 */ /* 0x000e24000c1e1900 */
[----:B0-----:R-:W-:-:S05]  /*04d0*/  VIADD R9, R0, 0x1 ;  /* 0x0000000100097836 */ /* 0x001fca0000000000 */
[----:B------:R1:W-:Y:S02]  /*04e0*/  STG.E desc[UR4][R12.64+0x200], R9 ;  /* 0x000200090c007986 */ /* 0x0003e4000c101904 */
.L_x_6:
[----:B------:R-:W-:Y:S05]  /*04f0*/  BSYNC.RECONVERGENT B0 ;  /* 0x0000000000007941 */ /* 0x000fea0003800200 */
.L_x_5:
[----:B------:R-:W-:Y:S04]  /*0500*/  BSSY.RECONVERGENT B0, `(.L_x_7) ;  /* 0x0000005000007945 */ /* 0x000fe80003800200 */
[----:B------:R-:W-:Y:S05]  /*0510*/  @P5 BRA `(.L_x_8) ;  /* 0x00000000000c5947 */ /* 0x000fea0003800000 */
[----:B------:R-:W0:Y:S02]  /*0520*/  LDG.E R0, desc[UR4][R10.64+0x400] ;  /* 0x000400040a007981 */ /* 0x000e24000c1e1900 */
[----:B01----:R-:W-:-:S05]  /*0530*/  IADD3 R9, PT, PT, R0, 0x1, RZ ;  /* 0x0000000100097810 */ /* 0x003fca0007ffe0ff */
[----:B------:R2:W-:Y:S02]  /*0540*/  STG.E desc[UR4][R12.64+0x400], R9 ;  /* 0x000400090c007986 */ /* 0x0005e4000c101904 */
.L_x_8:
[----:B------:R-:W-:Y:S05]  /*0550*/  BSYNC.RECONVERGENT B0 ;  /* 0x0000000000007941 */ /* 0x000fea0003800200 */
.L_x_7:
[----:B------:R-:W-:Y:S04]  /*0560*/  BSSY.RECONVERGENT B0, `(.L_x_9) ;  /* 0x0000005000007945 */ /* 0x000fe80003800200 */
[----:B------:R-:W-:Y:S05]  /*0570*/  @P4 BRA `(.L_x_10) ;  /* 0x00000000000c4947 */ /* 0x000fea0003800000 */
[----:B------:R-:W0:Y:S02]  /*0580*/  LDG.E R0, desc[UR4][R10.64+0x600] ;  /* 0x000600040a007981 */ /* 0x000e24000c1e1900 */
[----:B012---:R-:W-:-:S05]  /*0590*/  VIADD R9, R0, 0x1 ;  /* 0x0000000100097836 */ /* 0x007fca0000000000 */
[----:B------:R3:W-:Y:S02]  /*05a0*/  STG.E desc[UR4][R12.64+0x600], R9 ;  /* 0x000600090c007986 */ /* 0x0007e4000c101904 */
.L_x_10:
[----:B------:R-:W-:Y:S05]  /*05b0*/  BSYNC.RECONVERGENT B0 ;  /* 0x0000000000007941 */ /* 0x000fea0003800200 */
.L_x_9:
[----:B------:R-:W-:Y:S04]  /*05c0*/  BSSY.RECONVERGENT B0, `(.L_x_11) ;  /* 0x0000005000007945 */ /* 0x000fe80003800200 */
[----:B------:R-:W-:Y:S05]  /*05d0*/  @P3 BRA `(.L_x_12) ;  /* 0x00000000000c3947 */ /* 0x000fea0003800000 */
[----:B------:R-:W0:Y:S02]  /*05e0*/  LDG.E R0, desc[UR4][R10.64+0x800] ;  /* 0x000800040a007981 */ /* 0x000e24000c1e1900 */
[----:B0123--:R-:W-:-:S05]  /*05f0*/  VIADD R9, R0, 0x1 ;  /* 0x0000000100097836 */ /* 0x00ffca0000000000 */
[----:B------:R4:W-:Y:S02]  /*0600*/  STG.E desc[UR4][R12.64+0x800], R9 ;  /* 0x000800090c007986 */ /* 0x0009e4000c101904 */
.L_x_12:
[----:B------:R-:W-:Y:S05]  /*0610*/  BSYNC.RECONVERGENT B0 ;  /* 0x0000000000007941 */ /* 0x000fea0003800200 */
.L_x_11:
[----:B------:R-:W-:Y:S04]  /*0620*/  BSSY.RECONVERGENT B0, `(.L_x_13) ;  /* 0x0000005000007945 */ /* 0x000fe80003800200 */
[----:B------:R-:W-:Y:S05]  /*0630*/  @P2 BRA `(.L_x_14) ;  /* 0x00000000000c2947 */ /* 0x000fea0003800000 */
[----:B------:R-:W0:Y:S02]  /*0640*/  LDG.E R0, desc[UR4][R10.64+0xa00] ;  /* 0x000a00040a007981 */ /* 0x000e24000c1e1900 */
[----:B01234-:R-:W-:-:S05]  /*0650*/  IADD3 R9, PT, PT, R0, 0x1, RZ ;  /* 0x0000000100097810 */ /* 0x01ffca0007ffe0ff */
[----:B------:R0:W-:Y:S02]  /*0660*/  STG.E desc[UR4][R12.64+0xa00], R9 ;  /* 0x000a00090c007986 */ /* 0x0001e4000c101904 */
.L_x_14:
[----:B------:R-:W-:Y:S05]  /*0670*/  BSYNC.RECONVERGENT B0 ;  /* 0x0000000000007941 */ /* 0x000fea0003800200 */
.L_x_13:
[----:B------:R-:W-:Y:S04]  /*0680*/  BSSY.RECONVERGENT B0, `(.L_x_15) ;  /* 0x0000005000007945 */ /* 0x000fe80003800200 */
[----:B------:R-:W-:Y:S05]  /*0690*/  @P1 BRA `(.L_x_16) ;  /* 0x00000000000c1947 */ /* 0x000fea0003800000 */
[----:B------:R-:W0:Y:S02]  /*06a0*/  LDG.E R10, desc[UR4][R10.64+0xc00] ;  /* 0x000c00040a0a7981 */ /* 0x000e24000c1e1900 */
[----:B01234-:R-:W-:-:S05]  /*06b0*/  VIADD R9, R10, 0x1 ;  /* 0x000000010a097836 */ /* 0x01ffca0000000000 */
[----:B------:R0:W-:Y:S02]  /*06c0*/  STG.E desc[UR4][R12.64+0xc00], R9 ;  /* 0x000c00090c007986 */ /* 0x0001e4000c101904 */
.L_x_16:
[----:B------:R-:W-:Y:S05]  /*06d0*/  BSYNC.RECONVERGENT B0 ;  /* 0x0000000000007941 */ /* 0x000fea0003800200 */
.L_x_15:
[----:B------:R-:W-:Y:S05]  /*06e0*/  @!P0 BRA `(.L_x_4) ;  /* 0x0000000000cc8947 */ /* 0x000fea0003800000 */
[----:B------:R-:W-:-:S07]  /*06f0*/  IMAD.MOV.U32 R0, RZ, RZ, 0x8 ;  /* 0x00000008ff007424 */ /* 0x000fce00078e00ff */
.L_x_19:
[----:B01234-:R-:W-:-:S04]  /*0700*/  LEA R9, R0, R7, 0x7 ;  /* 0x0000000700097211 */ /* 0x01ffc800078e38ff */
[----:B------:R-:W-:-:S13]  /*0710*/  ISETP.GE.AND P0, PT, R9, R6, PT ;  /* 0x000000060900720c */ /* 0x000fda0003f06270 */
[----:B------:R-:W-:-:S06]  /*0720*/  @!P0 IMAD.WIDE.U32 R14, R9, 0x4, R4 ;  /* 0x00000004090e8825 */ /* 0x000fcc00078e0004 */
[----:B------:R-:W2:Y:S01]  /*0730*/  @!P0 LDG.E R14, desc[UR4][R14.64] ;  /* 0x000000040e0e8981 */ /* 0x000ea2000c1e1900 */
[C---:B------:R-:W-:Y:S02]  /*0740*/  VIADD R21, R9.reuse, 0x80 ;  /* 0x0000008009157836 */ /* 0x040fe40000000000 */
[----:B------:R-:W-:-:S03]  /*0750*/  @!P0 IMAD.WIDE.U32 R16, R9, 0x4, R2 ;  /* 0x0000000409108825 */ /* 0x000fc600078e0002 */
[C---:B------:R-:W-:Y:S01]  /*0760*/  ISETP.GE.AND P1, PT, R21.reuse, R6, PT ;  /* 0x000000061500720c */ /* 0x040fe20003f26270 */
[----:B------:R-:W-:-:S04]  /*0770*/  IMAD.WIDE R12, R21, 0x4, R4 ;  /* 0x00000004150c7825 */ /* 0x000fc800078e0204 */
[----:B--2---:R-:W-:-:S05]  /*0780*/  @!P0 VIADD R25, R14, 0x1 ;  /* 0x000000010e198836 */ /* 0x004fca0000000000 */
[----:B------:R-:W-:Y:S04]  /*0790*/  @!P0 STG.E desc[UR4][R16.64], R25 ;  /* 0x0000001910008986 */ /* 0x000fe8000c101904 */
[----:B------:R-:W2:Y:S01]  /*07a0*/  @!P1 LDG.E R19, desc[UR4][R12.64] ;  /* 0x000000040c139981 */ /* 0x000ea2000c1e1900 */
[----:B------:R-:W-:-:S04]  /*07b0*/  IADD3 R11, PT, PT, R9, 0x100, RZ ;  /* 0x00000100090b7810 */ /* 0x000fc80007ffe0ff */
[----:B------:R-:W-:Y:S01]  /*07c0*/  ISETP.GE.AND P0, PT, R11, R6, PT ;  /* 0x000000060b00720c */ /* 0x000fe20003f06270 */
[----:B------:R-:W-:-:S04]  /*07d0*/  IMAD.WIDE R10, R21, 0x4, R2 ;  /* 0x00000004150a7825 */ /* 0x000fc800078e0202 */
[----:B--2---:R-:W-:-:S05]  /*07e0*/  @!P1 VIADD R19, R19, 0x1 ;  /* 0x0000000113139836 */ /* 0x004fca0000000000 */
[----:B------:R0:W-:Y:S04]  /*07f0*/  @!P1 STG.E desc[UR4][R10.64], R19 ;  /* 0x000000130a009986 */ /* 0x0001e8000c101904 */
[----:B------:R-:W2:Y:S01]  /*0800*/  @!P0 LDG.E R14, desc[UR4][R12.64+0x200] ;  /* 0x000200040c0e8981 */ /* 0x000ea2000c1e1900 */
[----:B------:R-:W-:-:S05]  /*0810*/  VIADD R15, R9, 0x180 ;  /* 0x00000180090f7836 */ /* 0x000fca0000000000 */
[----:B------:R-:W-:Y:S02]  /*0820*/  ISETP.GE.AND P1, PT, R15, R6, PT ;  /* 0x000000060f00720c */ /* 0x000fe40003f26270 */
[----:B--2---:R-:W-:-:S05]  /*0830*/  @!P0 IADD3 R23, PT, PT, R14, 0x1, RZ ;  /* 0x000000010e178810 */ /* 0x004fca0007ffe0ff */
[----:B------:R1:W-:Y:S06]  /*0840*/  @!P0 STG.E desc[UR4][R10.64+0x200], R23 ;  /* 0x000200170a008986 */ /* 0x0003ec000c101904 */
[----:B------:R-:W2:Y:S01]  /*0850*/  @!P1 LDG.E R14, desc[UR4][R12.64+0x400] ;  /* 0x000400040c0e9981 */ /* 0x000ea2000c1e1900 */
[----:B------:R-:W-:-:S05]  /*0860*/  VIADD R15, R9, 0x200 ;  /* 0x00000200090f7836 */ /* 0x000fca0000000000 */
[----:B------:R-:W-:Y:S01]  /*0870*/  ISETP.GE.AND P0, PT, R15, R6, PT ;  /* 0x000000060f00720c */ /* 0x000fe20003f06270 */
[----:B--2---:R-:W-:-:S05]  /*0880*/  @!P1 VIADD R21, R14, 0x1 ;  /* 0x000000010e159836 */ /* 0x004fca0000000000 */
[----:B------:R1:W-:Y:S07]  /*0890*/  @!P1 STG.E desc[UR4][R10.64+0x400], R21 ;  /* 0x000400150a009986 */ /* 0x0003ee000c101904 */
[----:B------:R-:W0:Y:S01]  /*08a0*/  @!P0 LDG.E R14, desc[UR4][R12.64+0x600] ;  /* 0x000600040c0e8981 */ /* 0x000e22000c1e1900 */
[----:B------:R-:W-:-:S04]  /*08b0*/  IADD3 R15, PT, PT, R9, 0x280, RZ ;  /* 0x00000280090f7810 */ /* 0x000fc80007ffe0ff */
[----:B------:R-:W-:Y:S01]  /*08c0*/  ISETP.GE.AND P1, PT, R15, R6, PT ;  /* 0x000000060f00720c */ /* 0x000fe20003f26270 */
[----:B------:R-:W-:Y:S02]  /*08d0*/  VIADD R15, R9, 0x300 ;  /* 0x00000300090f7836 */ /* 0x000fe40000000000 */
[----:B0-----:R-:W-:-:S05]  /*08e0*/  @!P0 VIADD R19, R14, 0x1 ;  /* 0x000000010e138836 */ /* 0x001fca0000000000 */
[----:B------:R1:W-:Y:S05]  /*08f0*/  @!P0 STG.E desc[UR4][R10.64+0x600], R19 ;  /* 0x000600130a008986 */ /* 0x0003ea000c101904 */
[----:B------:R-:W2:Y:S01]  /*0900*/  @!P1 LDG.E R14, desc[UR4][R12.64+0x800] ;  /* 0x000800040c0e9981 */ /* 0x000ea2000c1e1900 */
[----:B------:R-:W-:Y:S02]  /*0910*/  ISETP.GE.AND P0, PT, R15, R6, PT ;  /* 0x000000060f00720c */ /* 0x000fe40003f06270 */
[----:B--2---:R-:W-:-:S05]  /*0920*/  @!P1 IADD3 R17, PT, PT, R14, 0x1, RZ ;  /* 0x000000010e119810 */ /* 0x004fca0007ffe0ff */
[----:B------:R1:W-:Y:S06]  /*0930*/  @!P1 STG.E desc[UR4][R10.64+0x800], R17 ;  /* 0x000800110a009986 */ /* 0x0003ec000c101904 */
[----:B------:R-:W2:Y:S01]  /*0940*/  @!P0 LDG.E R14, desc[UR4][R12.64+0xa00] ;  /* 0x000a00040c0e8981 */ /* 0x000ea2000c1e1900 */
[----:B------:R-:W-:Y:S01]  /*0950*/  VIADD R9, R9, 0x380 ;  /* 0x0000038009097836 */ /* 0x000fe20000000000 */
[----:B------:R-:W-:Y:S01]  /*0960*/  IADD3 R0, PT, PT, R0, 0x8, RZ ;  /* 0x0000000800007810 */ /* 0x000fe20007ffe0ff */
[----:B------:R-:W-:Y:S03]  /*0970*/  BSSY.RECONVERGENT B0, `(.L_x_17) ;  /* 0x0000009000007945 */ /* 0x000fe60003800200 */
[----:B------:R-:W-:Y:S01]  /*0980*/  ISETP.NE.AND P1, PT, R0, R8, PT ;  /* 0x000000080000720c */ /* 0x000fe20003f25270 */
[----:B--2---:R-:W-:-:S05]  /*0990*/  @!P0 VIADD R15, R14, 0x1 ;  /* 0x000000010e0f8836 */ /* 0x004fca0000000000 */
[----:B------:R1:W-:Y:S01]  /*09a0*/  @!P0 STG.E desc[UR4][R10.64+0xa00], R15 ;  /* 0x000a000f0a008986 */ /* 0x0003e2000c101904 */
[----:B------:R-:W-:-:S13]  /*09b0*/  ISETP.GE.AND P0, PT, R9, R6, PT ;  /* 0x000000060900720c */ /* 0x000fda0003f06270 */
[----:B-1----:R-:W-:Y:S05]  /*09c0*/  @P0 BRA `(.L_x_18) ;  /* 0x00000000000c0947 */ /* 0x002fea0003800000 */
[----:B------:R-:W2:Y:S02]  /*09d0*/  LDG.E R12, desc[UR4][R12.64+0xc00] ;  /* 0x000c00040c0c7981 */ /* 0x000ea4000c1e1900 */
[----:B--2---:R-:W-:-:S05]  /*09e0*/  VIADD R9, R12, 0x1 ;  /* 0x000000010c097836 */ /* 0x004fca0000000000 */
[----:B------:R0:W-:Y:S02]  /*09f0*/  STG.E desc[UR4][R10.64+0xc00], R9 ;  /* 0x000c00090a007986 */ /* 0x0001e4000c101904 */
.L_x_18:
[----:B------:R-:W-:Y:S05]  /*0a00*/  BSYNC.RECONVERGENT B0 ;  /* 0x0000000000007941 */ /* 0x000fea0003800200 */
.L_x_17:
[----:B------:R-:W-:Y:S05]  /*0a10*/  @P1 BRA `(.L_x_19) ;  /* 0xfffffffc00381947 */ /* 0x000fea000383ffff */
.L_x_4:
[----:B------:R-:W-:-:S13]  /*0a20*/  ISETP.NE.AND P0, PT, R18, RZ, PT ;  /* 0x000000ff1200720c */ /* 0x000fda0003f05270 */
[----:B------:R-:W-:Y:S05]  /*0a30*/  @!P0 EXIT ;  /* 0x000000000000894d */ /* 0x000fea0003800000 */
[----:B------:R-:W5:Y:S01]  /*0a40*/  LDC R0, c[0x0][0x388] ;  /* 0x0000e200ff007b82 */ /* 0x000f620000000800 */
[----:B------:R-:W-:Y:S02]  /*0a50*/  ISETP.GE.U32.AND P0, PT, R18, 0x4, PT ;  /* 0x000000041200780c */ /* 0x000fe40003f06070 */
[----:B-----5:R-:W-:-:S04]  /*0a60*/  LOP3.LUT R20, R0, 0x3, RZ, 0xc0, !PT ;  /* 0x0000000300147812 */ /* 0x020fc800078ec0ff */
[----:B------:R-:W-:-:S07]  /*0a70*/  ISETP.NE.AND P2, PT, R20, RZ, PT ;  /* 0x000000ff1400720c */ /* 0x000fce0003f45270 */
[----:B------:R-:W-:Y:S06]  /*0a80*/  @!P0 BRA `(.L_x_20) ;  /* 0x0000000000748947 */ /* 0x000fec0003800000 */
[----:B------:R-:W-:-:S05]  /*0a90*/  IMAD R19, R8, 0x80, R7 ;  /* 0x0000008008137824 */ /* 0x000fca00078e0207 */
[----:B------:R-:W-:-:S13]  /*0aa0*/  ISETP.GE.AND P0, PT, R19, R6, PT ;  /* 0x000000061300720c */ /* 0x000fda0003f06270 */
[----:B0-----:R-:W-:-:S06]  /*0ab0*/  @!P0 IMAD.WIDE R10, R19, 0x4, R4 ;  /* 0x00000004130a8825 */ /* 0x001fcc00078e0204 */
[----:B------:R-:W5:Y:S01]  /*0ac0*/  @!P0 LDG.E R10, desc[UR4][R10.64] ;  /* 0x000000040a0a8981 */ /* 0x000f62000c1e1900 */
[C---:B------:R-:W-:Y:S01]  /*0ad0*/  IADD3 R17, PT, PT, R19.reuse, 0x80, RZ ;  /* 0x0000008013117810 */ /* 0x040fe20007ffe0ff */
[----:B-1234-:R-:W-:-:S03]  /*0ae0*/  @!P0 IMAD.WIDE R12, R19, 0x4, R2 ;  /* 0x00000004130c8825 */ /* 0x01efc600078e0202 */
[----:B------:R-:W-:-:S13]  /*0af0*/  ISETP.GE.AND P1, PT, R17, R6, PT ;  /* 0x000000061100720c */ /* 0x000fda0003f26270 */
[----:B------:R-:W-:-:S04]  /*0b00*/  @!P1 IMAD.WIDE R14, R17, 0x4, R4 ;  /* 0x00000004110e9825 */ /* 0x000fc800078e0204 */
[----:B-----5:R-:W-:-:S05]  /*0b10*/  @!P0 VIADD R9, R10, 0x1 ;  /* 0x000000010a098836 */ /* 0x020fca0000000000 */
[----:B------:R0:W-:Y:S04]  /*0b20*/  @!P0 STG.E desc[UR4][R12.64], R9 ;  /* 0x000000090c008986 */ /* 0x0001e8000c101904 */
[----:B------:R-:W2:Y:S01]  /*0b30*/  @!P1 LDG.E R14, desc[UR4][R14.64] ;  /* 0x000000040e0e9981 */ /* 0x000ea2000c1e1900 */
[----:B------:R-:W-:Y:S02]  /*0b40*/  VIADD R23, R19, 0x100 ;  /* 0x0000010013177836 */ /* 0x000fe40000000000 */
[----:B------:R-:W-:-:S03]  /*0b50*/  @!P1 IMAD.WIDE R16, R17, 0x4, R2 ;  /* 0x0000000411109825 */ /* 0x000fc600078e0202 */
[----:B------:R-:W-:-:S13]  /*0b60*/  ISETP.GE.AND P0, PT, R23, R6, PT ;  /* 0x000000061700720c */ /* 0x000fda0003f06270 */
[----:B------:R-:W-:Y:S01]  /*0b70*/  @!P0 IMAD.WIDE R10, R23, 0x4, R4 ;  /* 0x00000004170a8825 */ /* 0x000fe200078e0204 */
[----:B--2---:R-:W-:-:S05]  /*0b80*/  @!P1 IADD3 R21, PT, PT, R14, 0x1, RZ ;  /* 0x000000010e159810 */ /* 0x004fca0007ffe0ff */
[----:B------:R1:W-:Y:S04]  /*0b90*/  @!P1 STG.E desc[UR4][R16.64], R21 ;  /* 0x0000001510009986 */ /* 0x0003e8000c101904 */
[----:B------:R-:W2:Y:S01]  /*0ba0*/  @!P0 LDG.E R10, desc[UR4][R10.64] ;  /* 0x000000040a0a8981 */ /* 0x000ea2000c1e1900 */
[----:B------:R-:W-:Y:S02]  /*0bb0*/  VIADD R19, R19, 0x180 ;  /* 0x0000018013137836 */ /* 0x000fe40000000000 */
[----:B0-----:R-:W-:-:S03]  /*0bc0*/  @!P0 IMAD.WIDE R12, R23, 0x4, R2 ;  /* 0x00000004170c8825 */ /* 0x001fc600078e0202 */
[----:B------:R-:W-:-:S13]  /*0bd0*/  ISETP.GE.AND P1, PT, R19, R6, PT ;  /* 0x000000061300720c */ /* 0x000fda0003f26270 */
[----:B------:R-:W-:-:S04]  /*0be0*/  @!P1 IMAD.WIDE R14, R19, 0x4, R4 ;  /* 0x00000004130e9825 */ /* 0x000fc800078e0204 */
[----:B--2---:R-:W-:-:S05]  /*0bf0*/  @!P0 VIADD R9, R10, 0x1 ;  /* 0x000000010a098836 */ /* 0x004fca0000000000 */
[----:B------:R1:W-:Y:S04]  /*0c00*/  @!P0 STG.E desc[UR4][R12.64], R9 ;  /* 0x000000090c008986 */ /* 0x0003e8000c101904 */
[----:B------:R-:W2:Y:S01]  /*0c10*/  @!P1 LDG.E R14, desc[UR4][R14.64] ;  /* 0x000000040e0e9981 */ /* 0x000ea2000c1e1900 */
[----:B------:R-:W-:-:S04]  /*0c20*/  @!P1 IMAD.WIDE R18, R19, 0x4, R2 ;  /* 0x0000000413129825 */ /* 0x000fc800078e0202 */
[----:B------:R-:W-:Y:S01]  /*0c30*/  VIADD R8, R8, 0x4 ;  /* 0x0000000408087836 */ /* 0x000fe20000000000 */
[----:B--2---:R-:W-:-:S05]  /*0c40*/  @!P1 IADD3 R23, PT, PT, R14, 0x1, RZ ;  /* 0x000000010e179810 */ /* 0x004fca0007ffe0ff */
[----:B------:R1:W-:Y:S02]  /*0c50*/  @!P1 STG.E desc[UR4][R18.64], R23 ;  /* 0x0000001712009986 */ /* 0x0003e4000c101904 */
.L_x_20:
[----:B------:R-:W-:Y:S05]  /*0c60*/  @!P2 EXIT ;  /* 0x000000000000a94d */ /* 0x000fea0003800000 */
[----:B------:R-:W-:Y:S02]  /*0c70*/  ISETP.NE.AND P0, PT, R20, 0x1, PT ;  /* 0x000000011400780c */ /* 0x000fe40003f05270 */
[----:B------:R-:W-:-:S04]  /*0c80*/  LOP3.LUT R0, R0, 0x1, RZ, 0xc0, !PT ;  /* 0x0000000100007812 */ /* 0x000fc800078ec0ff */
[----:B------:R-:W-:-:S07]  /*0c90*/  ISETP.NE.U32.AND P2, PT, R0, 0x1, PT ;  /* 0x000000010000780c */ /* 0x000fce0003f45070 */
[----:B------:R-:W-:Y:S06]  /*0ca0*/  @!P0 BRA `(.L_x_21) ;  /* 0x00000000003c8947 */ /* 0x000fec0003800000 */
[----:B01234-:R-:W-:-:S05]  /*0cb0*/  IMAD R13, R8, 0x80, R7 ;  /* 0x00000080080d7824 */ /* 0x01ffca00078e0207 */
[----:B------:R-:W-:-:S13]  /*0cc0*/  ISETP.GE.AND P0, PT, R13, R6, PT ;  /* 0x000000060d00720c */ /* 0x000fda0003f06270 */
[----:B------:R-:W-:-:S06]  /*0cd0*/  @!P0 IMAD.WIDE R10, R13, 0x4, R4 ;  /* 0x000000040d0a8825 */ /* 0x000fcc00078e0204 */
[----:B------:R-:W2:Y:S01]  /*0ce0*/  @!P0 LDG.E R10, desc[UR4][R10.64] ;  /* 0x000000040a0a8981 */ /* 0x000ea2000c1e1900 */
[C---:B------:R-:W-:Y:S01]  /*0cf0*/  IADD3 R17, PT, PT, R13.reuse, 0x80, RZ ;  /* 0x000000800d117810 */ /* 0x040fe20007ffe0ff */
[----:B------:R-:W-:-:S03]  /*0d00*/  @!P0 IMAD.WIDE R12, R13, 0x4, R2 ;  /* 0x000000040d0c8825 */ /* 0x000fc600078e0202 */
[----:B------:R-:W-:-:S13]  /*0d10*/  ISETP.GE.AND P1, PT, R17, R6, PT ;  /* 0x000000061100720c */ /* 0x000fda0003f26270 */
[----:B------:R-:W-:-:S04]  /*0d20*/  @!P1 IMAD.WIDE R14, R17, 0x4, R4 ;  /* 0x00000004110e9825 */ /* 0x000fc800078e0204 */
[----:B--2---:R-:W-:-:S05]  /*0d30*/  @!P0 VIADD R9, R10, 0x1 ;  /* 0x000000010a098836 */ /* 0x004fca0000000000 */
[----:B------:R0:W-:Y:S04]  /*0d40*/  @!P0 STG.E desc[UR4][R12.64], R9 ;  /* 0x000000090c008986 */ /* 0x0001e8000c101904 */
[----:B------:R-:W2:Y:S01]  /*0d50*/  @!P1 LDG.E R14, desc[UR4][R14.64] ;  /* 0x000000040e0e9981 */ /* 0x000ea2000c1e1900 */
[----:B------:R-:W-:Y:S01]  /*0d60*/  @!P1 IMAD.WIDE R16, R17, 0x4, R2 ;  /* 0x0000000411109825 */ /* 0x000fe200078e0202 */
[----:B------:R-:W-:-:S03]  /*0d70*/  IADD3 R8, PT, PT, R8, 0x2, RZ ;  /* 0x0000000208087810 */ /* 0x000fc60007ffe0ff */
[----:B--2---:R-:W-:-:S05]  /*0d80*/  @!P1 VIADD R19, R14, 0x1 ;  /* 0x000000010e139836 */ /* 0x004fca0000000000 */
[----:B------:R0:W-:Y:S02]  /*0d90*/  @!P1 STG.E desc[UR4][R16.64], R19 ;  /* 0x0000001310009986 */ /* 0x0001e4000c101904 */
.L_x_21:
[----:B------:R-:W-:Y:S05]  /*0da0*/  @P2 EXIT ;  /* 0x000000000000294d */ /* 0x000fea0003800000 */
[----:B------:R-:W-:-:S05]  /*0db0*/  IMAD R7, R8, 0x80, R7 ;  /* 0x0000008008077824 */ /* 0x000fca00078e0207 */
[----:B------:R-:W-:-:S13]  /*0dc0*/  ISETP.GE.AND P0, PT, R7, R6, PT ;  /* 0x000000060700720c */ /* 0x000fda0003f06270 */
[----:B------:R-:W-:Y:S05]  /*0dd0*/  @P0 EXIT ;  /* 0x000000000000094d */ /* 0x000fea0003800000 */
[----:B------:R-:W-:-:S06]  /*0de0*/  IMAD.WIDE R4, R7, 0x4, R4 ;  /* 0x0000000407047825 */ /* 0x000fcc00078e0204 */
[----:B------:R-:W5:Y:S01]  /*0df0*/  LDG.E R4, desc[UR4][R4.64] ;  /* 0x0000000404047981 */ /* 0x000f62000c1e1900 */
[----:B------:R-:W-:-:S04]  /*0e00*/  IMAD.WIDE R2, R7, 0x4, R2 ;  /* 0x0000000407027825 */ /* 0x000fc800078e0202 */
[----:B-----5:R-:W-:-:S05]  /*0e10*/  VIADD R7, R4, 0x1 ;  /* 0x0000000104077836 */ /* 0x020fca0000000000 */
[----:B------:R-:W-:Y:S01]  /*0e20*/  STG.E desc[UR4][R2.64], R7 ;  /* 0x0000000702007986 */ /* 0x000fe2000c101904 */
[----:B------:R-:W-:Y:S05]  /*0e30*/  EXIT ;  /* 0x000000000000794d */ /* 0x000fea0003800000 */
.L_x_3:
[----:B------:R-:W-:-:S13]  /*0e40*/  ISETP.GE.AND P0, PT, R0, 0x1, PT ;  /* 0x000000010000780c */ /* 0x000fda0003f06270 */
[----:B------:R-:W-:Y:S05]  /*0e50*/  @!P0 EXIT ;  /* 0x000000000000894d */ /* 0x000fea0003800000 */
[C---:B------:R-:W-:Y:S01]  /*0e60*/  ISETP.GE.U32.AND P1, PT, R0.reuse, 0x10, PT ;  /* 0x000000100000780c */ /* 0x040fe20003f26070 */
[----:B------:R-:W-:Y:S01]  /*0e70*/  HFMA2 R6, -RZ, RZ, 0, 0 ;  /* 0x00000000ff067431 */ /* 0x000fe200000001ff */
[----:B------:R-:W-:-:S04]  /*0e80*/  LOP3.LUT R20, R0, 0xf, RZ, 0xc0, !PT ;  /* 0x0000000f00147812 */ /* 0x000fc800078ec0ff */
[----:B------:R-:W-:-:S07]  /*0e90*/  ISETP.NE.AND P0, PT, R20, RZ, PT ;  /* 0x000000ff1400720c */ /* 0x000fce0003f05270 */
[----:B------:R-:W-:Y:S06]  /*0ea0*/  @!P1 BRA `(.L_x_22) ;  /* 0x0000000400189947 */ /* 0x000fec0003800000 */
[----:B------:R-:W-:Y:S01]  /*0eb0*/  IMAD.WIDE.U32 R14, R7, 0x4, RZ ;  /* 0x00000004070e7825 */ /* 0x000fe200078e00ff */
[----:B------:R-:W-:-:S03]  /*0ec0*/  LOP3.LUT R6, R0, 0x7ffffff0, RZ, 0xc0, !PT ;  /* 0x7ffffff000067812 */ /* 0x000fc600078ec0ff */
[----:B------:R-:W-:Y:S01]  /*0ed0*/  VIADD R12, R7, 0x480 ;  /* 0x00000480070c7836 */ /* 0x000fe20000000000 */
[----:B------:R-:W-:Y:S01]  /*0ee0*/  LOP3.LUT R13, R14, 0x1000, RZ, 0xfc, !PT ;  /* 0x000010000e0d7812 */ /* 0x000fe200078efcff */
[----:B------:R-:W-:-:S07]  /*0ef0*/  IMAD.MOV R14, RZ, RZ, -R6 ;  /* 0x000000ffff0e7224 */ /* 0x000fce00078e0a06 */
.L_x_23:
[----:B------:R-:W-:-:S04]  /*0f00*/  IADD3 R10, P1, PT, R13, R4, RZ ;  /* 0x000000040d0a7210 */ /* 0x000fc80007f3e0ff */
[----:B0-----:R-:W-:-:S05]  /*0f10*/  IADD3.X R11, PT, PT, R15, R5, RZ, P1, !PT ;  /* 0x000000050f0b7210 */ /* 0x001fca0000ffe4ff */
[----:B------:R-:W2:Y:S01]  /*0f20*/  LDG.E R16, desc[UR4][R10.64+-0x1000] ;  /* 0xfff000040a107981 */ /* 0x000ea2000c1e1900 */
[----:B------:R-:W-:-:S05]  /*0f30*/  IADD3 R8, P1, PT, R13, R2, RZ ;  /* 0x000000020d087210 */ /* 0x000fca0007f3e0ff */
[----:B------:R-:W-:Y:S02]  /*0f40*/  IMAD.X R9, R15, 0x1, R3, P1 ;  /* 0x000000010f097824 */ /* 0x000fe400008e0603 */
[----:B--2---:R-:W-:-:S05]  /*0f50*/  VIADD R17, R16, 0x1 ;  /* 0x0000000110117836 */ /* 0x004fca0000000000 */
[----:B------:R0:W-:Y:S04]  /*0f60*/  STG.E desc[UR4][R8.64+-0x1000], R17 ;  /* 0xfff0001108007986 */ /* 0x0001e8000c101904 */
[----:B------:R-:W2:Y:S02]  /*0f70*/  LDG.E R16, desc[UR4][R10.64+-0xe00] ;  /* 0xfff200040a107981 */ /* 0x000ea4000c1e1900 */
[----:B--2---:R-:W-:-:S05]  /*0f80*/  IADD3 R19, PT, PT, R16, 0x1, RZ ;  /* 0x0000000110137810 */ /* 0x004fca0007ffe0ff */
[----:B------:R-:W-:Y:S04]  /*0f90*/  STG.E desc[UR4][R8.64+-0xe00], R19 ;  /* 0xfff2001308007986 */ /* 0x000fe8000c101904 */
[----:B------:R-:W2:Y:S02]  /*0fa0*/  LDG.E R16, desc[UR4][R10.64+-0xc00] ;  /* 0xfff400040a107981 */ /* 0x000ea4000c1e1900 */
[----:B--2---:R-:W-:-:S05]  /*0fb0*/  VIADD R21, R16, 0x1 ;  /* 0x0000000110157836 */ /* 0x004fca0000000000 */
[----:B------:R1:W-:Y:S04]  /*0fc0*/  STG.E desc[UR4][R8.64+-0xc00], R21 ;  /* 0xfff4001508007986 */ /* 0x0003e8000c101904 */
[----:B------:R-:W2:Y:S02]  /*0fd0*/  LDG.E R16, desc[UR4][R10.64+-0xa00] ;  /* 0xfff600040a107981 */ /* 0x000ea4000c1e1900 */
[----:B--2---:R-:W-:-:S05]  /*0fe0*/  VIADD R23, R16, 0x1 ;  /* 0x0000000110177836 */ /* 0x004fca0000000000 */
[----:B------:R2:W-:Y:S04]  /*0ff0*/  STG.E desc[UR4][R8.64+-0xa00], R23 ;  /* 0xfff6001708007986 */ /* 0x0005e8000c101904 */
[----:B------:R-:W0:Y:S02]  /*1000*/  LDG.E R16, desc[UR4][R10.64+-0x800] ;  /* 0xfff800040a107981 */ /* 0x000e24000c1e1900 */
[----:B0-----:R-:W-:-:S05]  /*1010*/  IADD3 R17, PT, PT, R16, 0x1, RZ ;  /* 0x0000000110117810 */ /* 0x001fca0007ffe0ff */
[----:B------:R0:W-:Y:S04]  /*1020*/  STG.E desc[UR4][R8.64+-0x800], R17 ;  /* 0xfff8001108007986 */ /* 0x0001e8000c101904 */
[----:B------:R-:W3:Y:S02]  /*1030*/  LDG.E R16, desc[UR4][R10.64+-0x600] ;  /* 0xfffa00040a107981 */ /* 0x000ee4000c1e1900 */
[----:B---3--:R-:W-:-:S05]  /*1040*/  VIADD R25, R16, 0x1 ;  /* 0x0000000110197836 */ /* 0x008fca0000000000 */
[----:B------:R3:W-:Y:S04]  /*1050*/  STG.E desc[UR4][R8.64+-0x600], R25 ;  /* 0xfffa001908007986 */ /* 0x0007e8000c101904 */
[----:B------:R-:W1:Y:S02]  /*1060*/  LDG.E R16, desc[UR4][R10.64+-0x400] ;  /* 0xfffc00040a107981 */ /* 0x000e64000c1e1900 */
[----:B-1----:R-:W-:-:S05]  /*1070*/  VIADD R21, R16, 0x1 ;  /* 0x0000000110157836 */ /* 0x002fca0000000000 */
[----:B------:R1:W-:Y:S04]  /*1080*/  STG.E desc[UR4][R8.64+-0x400], R21 ;  /* 0xfffc001508007986 */ /* 0x0003e8000c101904 */
[----:B------:R-:W2:Y:S01]  /*1090*/  LDG.E R16, desc[UR4][R10.64+-0x200] ;  /* 0xfffe00040a107981 */ /* 0x000ea2000c1e1900 */
[----:B------:R-:W-:Y:S02]  /*10a0*/  IMAD.MOV.U32 R18, RZ, RZ, 0x600 ;  /* 0x00000600ff127424 */ /* 0x000fe400078e00ff */
[----:B------:R-:W-:Y:S01]  /*10b0*/  IMAD.MOV.U32 R19, RZ, RZ, 0x0 ;  /* 0x00000000ff137424 */ /* 0x000fe200078e00ff */
[----:B--2---:R-:W-:-:S05]  /*10c0*/  IADD3 R23, PT, PT, R16, 0x1, RZ ;  /* 0x0000000110177810 */ /* 0x004fca0007ffe0ff */
[----:B------:R2:W-:Y:S04]  /*10d0*/  STG.E desc[UR4][R8.64+-0x200], R23 ;  /* 0xfffe001708007986 */ /* 0x0005e8000c101904 */
[----:B------:R-:W3:Y:S01]  /*10e0*/  LDG.E R22, desc[UR4][R10.64] ;  /* 0x000000040a167981 */ /* 0x000ee2000c1e1900 */
[----:B------:R-:W-:-:S03]  /*10f0*/  IMAD.WIDE R18, R12, 0x4, R18 ;  /* 0x000000040c127825 */ /* 0x000fc600078e0212 */
[----:B------:R-:W-:-:S04]  /*1100*/  IADD3 R16, P1, PT, R18, R4, RZ ;  /* 0x0000000412107210 */ /* 0x000fc80007f3e0ff */
[----:B0-----:R-:W-:Y:S01]  /*1110*/  IADD3.X R17, PT, PT, R19, R5, RZ, P1, !PT ;  /* 0x0000000513117210 */ /* 0x001fe20000ffe4ff */
[----:B---3--:R-:W-:-:S05]  /*1120*/  VIADD R25, R22, 0x1 ;  /* 0x0000000116197836 */ /* 0x008fca0000000000 */
[----:B------:R0:W-:Y:S04]  /*1130*/  STG.E desc[UR4][R8.64], R25 ;  /* 0x0000001908007986 */ /* 0x0001e8000c101904 */
[----:B-1----:R-:W3:Y:S01]  /*1140*/  LDG.E R21, desc[UR4][R16.64+-0x600] ;  /* 0xfffa000410157981 */ /* 0x002ee2000c1e1900 */
[----:B------:R-:W-:-:S05]  /*1150*/  IADD3 R18, P1, PT, R18, R2, RZ ;  /* 0x0000000212127210 */ /* 0x000fca0007f3e0ff */
[----:B------:R-:W-:Y:S01]  /*1160*/  IMAD.X R19, R19, 0x1, R3, P1 ;  /* 0x0000000113137824 */ /* 0x000fe200008e0603 */
[----:B---3--:R-:W-:-:S05]  /*1170*/  IADD3 R21, PT, PT, R21, 0x1, RZ ;  /* 0x0000000115157810 */ /* 0x008fca0007ffe0ff */
[----:B------:R1:W-:Y:S04]  /*1180*/  STG.E desc[UR4][R18.64+-0x600], R21 ;  /* 0xfffa001512007986 */ /* 0x0003e8000c101904 */
[----:B------:R-:W3:Y:S02]  /*1190*/  LDG.E R10, desc[UR4][R16.64+-0x400] ;  /* 0xfffc0004100a7981 */ /* 0x000ee4000c1e1900 */
[----:B---3--:R-:W-:-:S05]  /*11a0*/  VIADD R11, R10, 0x1 ;  /* 0x000000010a0b7836 */ /* 0x008fca0000000000 */
[----:B------:R3:W-:Y:S04]  /*11b0*/  STG.E desc[UR4][R18.64+-0x400], R11 ;  /* 0xfffc000b12007986 */ /* 0x0007e8000c101904 */
[----:B------:R-:W2:Y:S02]  /*11c0*/  LDG.E R10, desc[UR4][R16.64+-0x200] ;  /* 0xfffe0004100a7981 */ /* 0x000ea4000c1e1900 */
[----:B--2---:R-:W-:-:S05]  /*11d0*/  VIADD R23, R10, 0x1 ;  /* 0x000000010a177836 */ /* 0x004fca0000000000 */
[----:B------:R2:W-:Y:S04]  /*11e0*/  STG.E desc[UR4][R18.64+-0x200], R23 ;  /* 0xfffe001712007986 */ /* 0x0005e8000c101904 */
[----:B0-----:R-:W4:Y:S02]  /*11f0*/  LDG.E R8, desc[UR4][R16.64] ;  /* 0x0000000410087981 */ /* 0x001f24000c1e1900 */
[----:B----4-:R-:W-:-:S05]  /*1200*/  IADD3 R9, PT, PT, R8, 0x1, RZ ;  /* 0x0000000108097810 */ /* 0x010fca0007ffe0ff */
[----:B------:R0:W-:Y:S04]  /*1210*/  STG.E desc[UR4][R18.64], R9 ;  /* 0x0000000912007986 */ /* 0x0001e8000c101904 */
[----:B------:R-:W1:Y:S02]  /*1220*/  LDG.E R8, desc[UR4][R16.64+0x200] ;  /* 0x0002000410087981 */ /* 0x000e64000c1e1900 */
[----:B-1----:R-:W-:-:S05]  /*1230*/  VIADD R21, R8, 0x1 ;  /* 0x0000000108157836 */ /* 0x002fca0000000000 */
[----:B------:R0:W-:Y:S04]  /*1240*/  STG.E desc[UR4][R18.64+0x200], R21 ;  /* 0x0002001512007986 */ /* 0x0001e8000c101904 */
[----:B------:R-:W3:Y:S02]  /*1250*/  LDG.E R8, desc[UR4][R16.64+0x400] ;  /* 0x0004000410087981 */ /* 0x000ee4000c1e1900 */
[----:B---3--:R-:W-:-:S05]  /*1260*/  VIADD R11, R8, 0x1 ;  /* 0x00000001080b7836 */ /* 0x008fca0000000000 */
[----:B------:R0:W-:Y:S04]  /*1270*/  STG.E desc[UR4][R18.64+0x400], R11 ;  /* 0x0004000b12007986 */ /* 0x0001e8000c101904 */
[----:B------:R-:W2:Y:S01]  /*1280*/  LDG.E R8, desc[UR4][R16.64+0x600] ;  /* 0x0006000410087981 */ /* 0x000ea2000c1e1900 */
[----:B------:R-:W-:Y:S01]  /*1290*/  VIADD R14, R14, 0x10 ;  /* 0x000000100e0e7836 */ /* 0x000fe20000000000 */
[----:B------:R-:W-:Y:S02]  /*12a0*/  IADD3 R13, P2, PT, R13, 0x2000, RZ ;  /* 0x000020000d0d7810 */ /* 0x000fe40007f5e0ff */
[----:B------:R-:W-:Y:S02]  /*12b0*/  IADD3 R12, PT, PT, R12, 0x800, RZ ;  /* 0x000008000c0c7810 */ /* 0x000fe40007ffe0ff */
[----:B------:R-:W-:Y:S01]  /*12c0*/  ISETP.NE.AND P1, PT, R14, RZ, PT ;  /* 0x000000ff0e00720c */ /* 0x000fe20003f25270 */
[----:B------:R-:W-:Y:S01]  /*12d0*/  IMAD.X R15, RZ, RZ, R15, P2 ;  /* 0x000000ffff0f7224 */ /* 0x000fe200010e060f */
[----:B--2---:R-:W-:-:S05]  /*12e0*/  IADD3 R23, PT, PT, R8, 0x1, RZ ;  /* 0x0000000108177810 */ /* 0x004fca0007ffe0ff */
[----:B------:R0:W-:Y:S06]  /*12f0*/  STG.E desc[UR4][R18.64+0x600], R23 ;  /* 0x0006001712007986 */ /* 0x0001ec000c101904 */
[----:B------:R-:W-:Y:S05]  /*1300*/  @P1 BRA `(.L_x_23) ;  /* 0xfffffff800fc1947 */ /* 0x000fea000383ffff */
.L_x_22:
[----:B------:R-:W-:Y:S05]  /*1310*/  @!P0 EXIT ;  /* 0x000000000000894d */ /* 0x000fea0003800000 */
[----:B------:R-:W-:Y:S02]  /*1320*/  ISETP.GE.U32.AND P0, PT, R20, 0x8, PT ;  /* 0x000000081400780c */ /* 0x000fe40003f06070 */
[----:B------:R-:W-:-:S04]  /*1330*/  LOP3.LUT R14, R0, 0x7, RZ, 0xc0, !PT ;  /* 0x00000007000e7812 */ /* 0x000fc800078ec0ff */
[----:B------:R-:W-:-:S07]  /*1340*/  ISETP.NE.AND P1, PT, R14, RZ, PT ;  /* 0x000000ff0e00720c */ /* 0x000fce0003f25270 */
[----:B------:R-:W-:Y:S06]  /*1350*/  @!P0 BRA `(.L_x_24) ;  /* 0x0000000000708947 */ /* 0x000fec0003800000 */
[----:B0-----:R-:W-:-:S04]  /*1360*/  IMAD R11, R6, 0x80, R7 ;  /* 0x00000080060b7824 */ /* 0x001fc800078e0207 */
[----:B------:R-:W-:-:S05]  /*1370*/  IMAD.WIDE R8, R11, 0x4, R4 ;  /* 0x000000040b087825 */ /* 0x000fca00078e0204 */
[----:B------:R-:W2:Y:S01]  /*1380*/  LDG.E R12, desc[UR4][R8.64] ;  /* 0x00000004080c7981 */ /* 0x000ea2000c1e1900 */
[----:B------:R-:W-:-:S04]  /*1390*/  IMAD.WIDE R10, R11, 0x4, R2 ;  /* 0x000000040b0a7825 */ /* 0x000fc800078e0202 */
[----:B--2---:R-:W-:-:S05]  /*13a0*/  VIADD R13, R12, 0x1 ;  /* 0x000000010c0d7836 */ /* 0x004fca0000000000 */
[----:B------:R0:W-:Y:S04]  /*13b0*/  STG.E desc[UR4][R10.64], R13 ;  /* 0x0000000d0a007986 */ /* 0x0001e8000c101904 */
[----:B------:R-:W2:Y:S02]  /*13c0*/  LDG.E R12, desc[UR4][R8.64+0x200] ;  /* 0x00020004080c7981 */ /* 0x000ea4000c1e1900 */
[----:B--2---:R-:W-:-:S05]  /*13d0*/  IADD3 R15, PT, PT, R12, 0x1, RZ ;  /* 0x000000010c0f7810 */ /* 0x004fca0007ffe0ff */
[----:B------:R1:W-:Y:S04]  /*13e0*/  STG.E desc[UR4][R10.64+0x200], R15 ;  /* 0x0002000f0a007986 */ /* 0x0003e8000c101904 */
[----:B------:R-:W2:Y:S02]  /*13f0*/  LDG.E R12, desc[UR4][R8.64+0x400] ;  /* 0x00040004080c7981 */ /* 0x000ea4000c1e1900 */
[----:B--2---:R-:W-:-:S05]  /*1400*/  VIADD R17, R12, 0x1 ;  /* 0x000000010c117836 */ /* 0x004fca0000000000 */
[----:B------:R2:W-:Y:S04]  /*1410*/  STG.E desc[UR4][R10.64+0x400], R17 ;  /* 0x000400110a007986 */ /* 0x0005e8000c101904 */
[----:B------:R-:W3:Y:S02]  /*1420*/  LDG.E R12, desc[UR4][R8.64+0x600] ;  /* 0x00060004080c7981 */ /* 0x000ee4000c1e1900 */
[----:B---3--:R-:W-:-:S05]  /*1430*/  VIADD R19, R12, 0x1 ;  /* 0x000000010c137836 */ /* 0x008fca0000000000 */
[----:B------:R3:W-:Y:S04]  /*1440*/  STG.E desc[UR4][R10.64+0x600], R19 ;  /* 0x000600130a007986 */ /* 0x0007e8000c101904 */
[----:B------:R-:W0:Y:S02]  /*1450*/  LDG.E R12, desc[UR4][R8.64+0x800] ;  /* 0x00080004080c7981 */ /* 0x000e24000c1e1900 */
[----:B0-----:R-:W-:-:S05]  /*1460*/  IADD3 R13, PT, PT, R12, 0x1, RZ ;  /* 0x000000010c0d7810 */ /* 0x001fca0007ffe0ff */
[----:B------:R4:W-:Y:S04]  /*1470*/  STG.E desc[UR4][R10.64+0x800], R13 ;  /* 0x0008000d0a007986 */ /* 0x0009e8000c101904 */
[----:B------:R-:W1:Y:S02]  /*1480*/  LDG.E R12, desc[UR4][R8.64+0xa00] ;  /* 0x000a0004080c7981 */ /* 0x000e64000c1e1900 */
[----:B-1----:R-:W-:-:S05]  /*1490*/  VIADD R15, R12, 0x1 ;  /* 0x000000010c0f7836 */ /* 0x002fca0000000000 */
[----:B------:R4:W-:Y:S04]  /*14a0*/  STG.E desc[UR4][R10.64+0xa00], R15 ;  /* 0x000a000f0a007986 */ /* 0x0009e8000c101904 */
[----:B------:R-:W2:Y:S02]  /*14b0*/  LDG.E R12, desc[UR4][R8.64+0xc00] ;  /* 0x000c0004080c7981 */ /* 0x000ea4000c1e1900 */
[----:B--2---:R-:W-:-:S05]  /*14c0*/  VIADD R17, R12, 0x1 ;  /* 0x000000010c117836 */ /* 0x004fca0000000000 */
[----:B------:R4:W-:Y:S04]  /*14d0*/  STG.E desc[UR4][R10.64+0xc00], R17 ;  /* 0x000c00110a007986 */ /* 0x0009e8000c101904 */
[----:B------:R-:W3:Y:S01]  /*14e0*/  LDG.E R12, desc[UR4][R8.64+0xe00] ;  /* 0x000e0004080c7981 */ /* 0x000ee2000c1e1900 */
[----:B------:R-:W-:Y:S01]  /*14f0*/  VIADD R6, R6, 0x8 ;  /* 0x0000000806067836 */ /* 0x000fe20000000000 */
[----:B---3--:R-:W-:-:S05]  /*1500*/  IADD3 R19, PT, PT, R12, 0x1, RZ ;  /* 0x000000010c137810 */ /* 0x008fca0007ffe0ff */
[----:B------:R4:W-:Y:S02]  /*1510*/  STG.E desc[UR4][R10.64+0xe00], R19 ;  /* 0x000e00130a007986 */ /* 0x0009e4000c101904 */
.L_x_24:
[----:B------:R-:W-:Y:S05]  /*1520*/  @!P1 EXIT ;  /* 0x000000000000994d */ /* 0x000fea0003800000 */
[----:B------:R-:W-:Y:S02]  /*1530*/  ISETP.GE.U32.AND P0, PT, R14, 0x4, PT ;  /* 0x000000040e00780c */ /* 0x000fe40003f06070 */
[----:B------:R-:W-:-:S04]  /*1540*/  LOP3.LUT R12, R0, 0x3, RZ, 0xc0, !PT ;  /* 0x00000003000c7812 */ /* 0x000fc800078ec0ff */
[----:B------:R-:W-:-:S07]  /*1550*/  ISETP.NE.AND P1, PT, R12, RZ, PT ;  /* 0x000000ff0c00720c */ /* 0x000fce0003f25270 */
[----:B------:R-:W-:Y:S06]  /*1560*/  @!P0 BRA `(.L_x_25) ;  /* 0x0000000000408947 */ /* 0x000fec0003800000 */
[----:B0-----:R-:W-:-:S04]  /*1570*/  IMAD R9, R6, 0x80, R7 ;  /* 0x0000008006097824 */ /* 0x001fc800078e0207 */
[----:B----4-:R-:W-:-:S05]  /*1580*/  IMAD.WIDE R10, R9, 0x4, R4 ;  /* 0x00000004090a7825 */ /* 0x010fca00078e0204 */
[----:B------:R-:W2:Y:S01]  /*1590*/  LDG.E R0, desc[UR4][R10.64] ;  /* 0x000000040a007981 */ /* 0x000ea2000c1e1900 */
[----:B------:R-:W-:Y:S01]  /*15a0*/  IMAD.WIDE R8, R9, 0x4, R2 ;  /* 0x0000000409087825 */ /* 0x000fe200078e0202 */
[----:B--2---:R-:W-:-:S05]  /*15b0*/  IADD3 R13, PT, PT, R0, 0x1, RZ ;  /* 0x00000001000d7810 */ /* 0x004fca0007ffe0ff */
[----:B------:R1:W-:Y:S04]  /*15c0*/  STG.E desc[UR4][R8.64], R13 ;  /* 0x0000000d08007986 */ /* 0x0003e8000c101904 */
[----:B------:R-:W2:Y:S02]  /*15d0*/  LDG.E R0, desc[UR4][R10.64+0x200] ;  /* 0x000200040a007981 */ /* 0x000ea4000c1e1900 */
[----:B--2---:R-:W-:-:S05]  /*15e0*/  VIADD R15, R0, 0x1 ;  /* 0x00000001000f7836 */ /* 0x004fca0000000000 */
[----:B------:R1:W-:Y:S04]  /*15f0*/  STG.E desc[UR4][R8.64+0x200], R15 ;  /* 0x0002000f08007986 */ /* 0x0003e8000c101904 */
[----:B------:R-:W2:Y:S02]  /*1600*/  LDG.E R0, desc[UR4][R10.64+0x400] ;  /* 0x000400040a007981 */ /* 0x000ea4000c1e1900 */
[----:B--2---:R-:W-:-:S05]  /*1610*/  VIADD R17, R0, 0x1 ;  /* 0x0000000100117836 */ /* 0x004fca0000000000 */
[----:B------:R1:W-:Y:S04]  /*1620*/  STG.E desc[UR4][R8.64+0x400], R17 ;  /* 0x0004001108007986 */ /* 0x0003e8000c101904 */
[----:B------:R-:W2:Y:S01]  /*1630*/  LDG.E R0, desc[UR4][R10.64+0x600] ;  /* 0x000600040a007981 */ /* 0x000ea2000c1e1900 */
[----:B------:R-:W-:Y:S01]  /*1640*/  VIADD R6, R6, 0x4 ;  /* 0x0000000406067836 */ /* 0x000fe20000000000 */
[----:B--2---:R-:W-:-:S05]  /*1650*/  IADD3 R19, PT, PT, R0, 0x1, RZ ;  /* 0x0000000100137810 */ /* 0x004fca0007ffe0ff */
[----:B------:R1:W-:Y:S02]  /*1660*/  STG.E desc[UR4][R8.64+0x600], R19 ;  /* 0x0006001308007986 */ /* 0x0003e4000c101904 */
.L_x_25:
[----:B------:R-:W-:Y:S05]  /*1670*/  @!P1 EXIT ;  /* 0x000000000000994d */ /* 0x000fea0003800000 */
[----:B0---4-:R-:W-:Y:S01]  /*1680*/  IMAD R11, R6, 0x80, R7 ;  /* 0x00000080060b7824 */ /* 0x011fe200078e0207 */
[----:B------:R-:W-:-:S07]  /*1690*/  IADD3 R0, PT, PT, -R12, RZ, RZ ;  /* 0x000000ff0c007210 */ /* 0x000fce0007ffe1ff */
.L_x_26:
[----:B-1----:R-:W-:-:S06]  /*16a0*/  IMAD.WIDE R8, R11, 0x4, R4 ;  /* 0x000000040b087825 */ /* 0x002fcc00078e0204 */
[----:B------:R-:W2:Y:S01]  /*16b0*/  LDG.E R8, desc[UR4][R8.64] ;  /* 0x0000000408087981 */ /* 0x000ea2000c1e1900 */
[----:B------:R-:W-:Y:S02]  /*16c0*/  VIADD R0, R0, 0x1 ;  /* 0x0000000100007836 */ /* 0x000fe40000000000 */
[----:B0-----:R-:W-:-:S03]  /*16d0*/  IMAD.WIDE R6, R11, 0x4, R2 ;  /* 0x000000040b067825 */ /* 0x001fc600078e0202 */
[----:B------:R-:W-:Y:S01]  /*16e0*/  ISETP.NE.AND P0, PT, R0, RZ, PT ;  /* 0x000000ff0000720c */ /* 0x000fe20003f05270 */
[----:B--2---:R-:W-:-:S05]  /*16f0*/  VIADD R13, R8, 0x1 ;  /* 0x00000001080d7836 */ /* 0x004fca0000000000 */
[----:B------:R0:W-:Y:S07]  /*1700*/  STG.E desc[UR4][R6.64], R13 ;  /* 0x0000000d06007986 */ /* 0x0001ee000c101904 */
[----:B------:R-:W-:Y:S05]  /*1710*/  @!P0 EXIT ;  /* 0x000000000000894d */ /* 0x000fea0003800000 */
[----:B------:R-:W-:Y:S01]  /*1720*/  IADD3 R11, PT, PT, R11, 0x80, RZ ;  /* 0x000000800b0b7810 */ /* 0x000fe20007ffe0ff */
[----:B------:R-:W-:Y:S06]  /*1730*/  BRA `(.L_x_26) ;  /* 0xfffffffc00d87947 */ /* 0x000fec000383ffff */
.L_x_27:
[----:B------:R-:W-:-:S00]  /*1740*/  BRA `(.L_x_27) ;  /* 0xfffffffc00fc7947 */ /* 0x000fc0000383ffff */
[----:B------:R-:W-:-:S00]  /*1750*/  NOP ;  /* 0x0000000000007918 */ /* 0x000fc00000000000 */
        /* <DEDUP_REMOVED lines=10> */
.L_x_47:


//--------------------- .text._ZN3cub18CUB_300001_SM_10006detail9transform16transform_kernelINS2_10policy_hubILb1EN4cuda3std3__45tupleIJN6thrust24THRUST_300001_SM_1000_NS6detail15normal_iteratorINSA_10device_ptrIiEEEEEEEE10policy1000Ei3AddSF_JPiEEEvT0_iT1_T2_DpNS2_10kernel_argIT3_EE --------------------------
	.section	.text._ZN3cub18CUB_300001_SM_10006detail9transform16transform_kernelINS2_10policy_hubILb1EN4cuda3std3__45tupleIJN6thrust24THRUST_300001_SM_1000_NS6detail15normal_iteratorINSA_10device_ptrIiEEEEEEEE10policy1000Ei3AddSF_JPiEEEvT0_iT1_T2_DpNS2_10kernel_argIT3_EE,"ax",@progbits
	.align	128
        .global         _ZN3cub18CUB_300001_SM_10006detail9transform16transform_kernelINS2_10policy_hubILb1EN4cuda3std3__45tupleIJN6thrust24THRUST_300001_SM_1000_NS6detail15normal_iteratorINSA_10device_ptrIiEEEEEEEE10policy1000Ei3AddSF_JPiEEEvT0_iT1_T2_DpNS2_10kernel_argIT3_EE
        .type           _ZN3cub18CUB_300001_SM_10006detail9transform16transform_kernelINS2_10policy_hubILb1EN4cuda3std3__45tupleIJN6thrust24THRUST_300001_SM_1000_NS6detail15normal_iteratorINSA_10device_ptrIiEEEEEEEE10policy1000Ei3AddSF_JPiEEEvT0_iT1_T2_DpNS2_10kernel_argIT3_EE,@function
        .size           _ZN3cub18CUB_300001_SM_10006detail9transform16transform_kernelINS2_10policy_hubILb1EN4cuda3std3__45tupleIJN6thrust24THRUST_300001_SM_1000_NS6detail15normal_iteratorINSA_10device_ptrIiEEEEEEEE10policy1000Ei3AddSF_JPiEEEvT0_iT1_T2_DpNS2_10kernel_argIT3_EE,(.L_x_48 - _ZN3cub18CUB_300001_SM_10006detail9transform16transform_kernelINS2_10policy_hubILb1EN4cuda3std3__45tupleIJN6thrust24THRUST_300001_SM_1000_NS6detail15normal_iteratorINSA_10device_ptrIiEEEEEEEE10policy1000Ei3AddSF_JPiEEEvT0_iT1_T2_DpNS2_10kernel_argIT3_EE)
        .other          _ZN3cub18CUB_300001_SM_10006detail9transform16transform_kernelINS2_10policy_hubILb1EN4cuda3std3__45tupleIJN6thrust24THRUST_300001_SM_1000_NS6detail15normal_iteratorINSA_10device_ptrIiEEEEEEEE10policy1000Ei3AddSF_JPiEEEvT0_iT1_T2_DpNS2_10kernel_argIT3_EE,@"STO_CUDA_ENTRY STV_DEFAULT"
_ZN3cub18CUB_300001_SM_10006detail9transform16transform_kernelINS2_10policy_hubILb1EN4cuda3std3__45tupleIJN6thrust24THRUST_300001_SM_1000_NS6detail15normal_iteratorINSA_10device_ptrIiEEEEEEEE10policy1000Ei3AddSF_JPiEEEvT0_iT1_T2_DpNS2_10kernel_argIT3_EE:
.text._ZN3cub18CUB_300001_SM_10006detail9transform16transform_kernelINS2_10policy_hubILb1EN4cuda3std3__45tupleIJN6thrust24THRUST_300001_SM_1000_NS6detail15normal_iteratorINSA_10device_ptrIiEEEEEEEE10policy1000Ei3AddSF_JPiEEEvT0_iT1_T2_DpNS2_10kernel_argIT3_EE:
[----:B------:R-:W-:Y:S08]  /*0000*/  LDC R1, c[0x0][0x37c] ;  /* 0x0000df00ff017b82 */ /* 0x000ff00000000800 */
[----:B------:R-:W0:Y:S01]  /*0010*/  LDC.64 R8, c[0x0][0x380] ;  /* 0x0000e000ff087b82 */ /* 0x000e220000000a00 */
[----:B------:R-:W1:Y:S01]  /*0020*/  S2R R0, SR_TID.X ;  /* 0x0000000000007919 */ /* 0x000e620000002100 */
[----:B------:R-:W2:Y:S01]  /*0030*/  LDCU.64 UR6, c[0x0][0x358] ;  /* 0x00006b00ff0677ac */ /* 0x000ea20008000a00 */
[----:B------:R-:W-:Y:S05]  /*0040*/  BSSY.RECONVERGENT B0, `(.L_x_28) ;  /* 0x0000016000007945 */ /* 0x000fea0003800200 */
[----:B------:R-:W3:Y:S08]  /*0050*/  S2UR UR4, SR_CTAID.X ;  /* 0x00000000000479c3 */ /* 0x000ef00000002500 */
[----:B------:R-:W4:Y:S01]  /*0060*/  LDC.64 R2, c[0x0][0x398] ;  /* 0x0000e600ff027b82 */ /* 0x000f220000000a00 */
[----:B0-----:R-:W-:-:S07]  /*0070*/  IMAD.SHL.U32 R7, R9, 0x80, RZ ;  /* 0x0000008009077824 */ /* 0x001fce00078e00ff */
[----:B------:R-:W0:Y:S01]  /*0080*/  LDC.64 R4, c[0x0][0x390] ;  /* 0x0000e400ff047b82 */ /* 0x000e220000000a00 */
[----:B---3--:R-:W-:Y:S01]  /*0090*/  IMAD R13, R7, UR4, RZ ;  /* 0x00000004070d7c24 */ /* 0x008fe2000f8e02ff */
[----:B-1----:R-:W-:-:S03]  /*00a0*/  SHF.L.U32 R15, R0, 0x7, RZ ;  /* 0x00000007000f7819 */ /* 0x002fc600000006ff */
[----:B------:R-:W-:-:S05]  /*00b0*/  IMAD.IADD R8, R8, 0x1, -R13 ;  /* 0x0000000108087824 */ /* 0x000fca00078e0a0d */
[CC--:B------:R-:W-:Y:S02]  /*00c0*/  VIMNMX R6, PT, PT, R7.reuse, R8.reuse, PT ;  /* 0x0000000807067248 */ /* 0x0c0fe40003fe0100 */
[----:B------:R-:W-:-:S03]  /*00d0*/  ISETP.GT.AND P0, PT, R7, R8, PT ;  /* 0x000000080700720c */ /* 0x000fc60003f04270 */
[----:B------:R-:W-:-:S05]  /*00e0*/  IMAD.SHL.U32 R12, R6, 0x4, RZ ;  /* 0x00000004060c7824 */ /* 0x000fca00078e00ff */
[----:B------:R-:W-:-:S13]  /*00f0*/  ISETP.GE.AND P1, PT, R15, R12, PT ;  /* 0x0000000c0f00720c */ /* 0x000fda0003f26270 */
[----:B--2-4-:R-:W-:Y:S05]  /*0100*/  @P1 BRA `(.L_x_29) ;  /* 0x0000000000241947 */ /* 0x014fea0003800000 */
[----:B------:R-:W1:Y:S02]  /*0110*/  LDC.64 R10, c[0x0][0x398] ;  /* 0x0000e600ff0a7b82 */ /* 0x000e640000000a00 */
[----:B-1----:R-:W-:-:S04]  /*0120*/  IMAD.WIDE.U32 R10, R0, 0x80, R10 ;  /* 0x00000080000a7825 */ /* 0x002fc800078e000a */
[----:B------:R-:W-:-:S07]  /*0130*/  IMAD.WIDE R10, R13, 0x4, R10 ;  /* 0x000000040d0a7825 */ /* 0x000fce00078e020a */
.L_x_30:
[----:B------:R-:W-:Y:S01]  /*0140*/  VIADD R15, R15, 0x4000 ;  /* 0x000040000f0f7836 */ /* 0x000fe20000000000 */
[----:B------:R1:W-:Y:S04]  /*0150*/  CCTL.E.PF2 [R10] ;  /* 0x000000000a00798f */ /* 0x0003e80000800100 */
[----:B------:R-:W-:Y:S02]  /*0160*/  ISETP.GE.AND P1, PT, R15, R12, PT ;  /* 0x0000000c0f00720c */ /* 0x000fe40003f26270 */
[----:B-1----:R-:W-:-:S04]  /*0170*/  IADD3 R10, P2, PT, R10, 0x4000, RZ ;  /* 0x000040000a0a7810 */ /* 0x002fc80007f5e0ff */
[----:B------:R-:W-:-:S07]  /*0180*/  IADD3.X R11, PT, PT, RZ, R11, RZ, P2, !PT ;  /* 0x0000000bff0b7210 */ /* 0x000fce00017fe4ff */
[----:B------:R-:W-:Y:S05]  /*0190*/  @!P1 BRA `(.L_x_30) ;  /* 0xfffffffc00e89947 */ /* 0x000fea000383ffff */
.L_x_29:
[----:B------:R-:W-:Y:S05]  /*01a0*/  BSYNC.RECONVERGENT B0 ;  /* 0x0000000000007941 */ /* 0x000fea0003800200 */
.L_x_28:
[----:B------:R-:W-:-:S04]  /*01b0*/  IMAD.WIDE R2, R13, 0x4, R2 ;  /* 0x000000040d027825 */ /* 0x000fc800078e0202 */
[----:B0-----:R-:W-:Y:S01]  /*01c0*/  IMAD.WIDE R4, R13, 0x4, R4 ;  /* 0x000000040d047825 */ /* 0x001fe200078e0204 */
[----:B------:R-:W-:Y:S06]  /*01d0*/  @P0 BRA `(.L_x_31) ;  /* 0x0000000800440947 */ /* 0x000fec0003800000 */
[----:B------:R-:W-:-:S13]  /*01e0*/  ISETP.GE.AND P0, PT, R9, 0x1, PT ;  /* 0x000000010900780c */ /* 0x000fda0003f06270 */
[----:B------:R-:W-:Y:S05]  /*01f0*/  @!P0 EXIT ;  /* 0x000000000000894d */ /* 0x000fea0003800000 */
[C---:B------:R-:W-:Y:S01]  /*0200*/  ISETP.GE.U32.AND P1, PT, R9.reuse, 0x10, PT ;  /* 0x000000100900780c */ /* 0x040fe20003f26070 */
[----:B------:R-:W-:Y:S01]  /*0210*/  IMAD.MOV.U32 R7, RZ, RZ, RZ ;  /* 0x000000ffff077224 */ /* 0x000fe200078e00ff */
[----:B------:R-:W-:-:S04]  /*0220*/  LOP3.LUT R20, R9, 0xf, RZ, 0xc0, !PT ;  /* 0x0000000f09147812 */ /* 0x000fc800078ec0ff */
[----:B------:R-:W-:-:S07]  /*0230*/  ISETP.NE.AND P0, PT, R20, RZ, PT ;  /* 0x000000ff1400720c */ /* 0x000fce0003f05270 */
[----:B------:R-:W-:Y:S06]  /*0240*/  @!P1 BRA `(.L_x_32) ;  /* 0x0000000400189947 */ /* 0x000fec0003800000 */
[----:B------:R-:W-:Y:S01]  /*0250*/  IMAD.WIDE.U32 R14, R0, 0x4, RZ ;  /* 0x00000004000e7825 */ /* 0x000fe200078e00ff */
[----:B------:R-:W-:-:S03]  /*0260*/  LOP3.LUT R7, R9, 0x7ffffff0, RZ, 0xc0, !PT ;  /* 0x7ffffff009077812 */ /* 0x000fc600078ec0ff */
[----:B------:R-:W-:Y:S01]  /*0270*/  VIADD R6, R0, 0x480 ;  /* 0x0000048000067836 */ /* 0x000fe20000000000 */
[----:B------:R-:W-:Y:S02]  /*0280*/  LOP3.LUT R13, R14, 0x1000, RZ, 0xfc, !PT ;  /* 0x000010000e0d7812 */ /* 0x000fe400078efcff */
[----:B------:R-:W-:-:S07]  /*0290*/  IADD3 R12, PT, PT, -R7, RZ, RZ ;  /* 0x000000ff070c7210 */ /* 0x000fce0007ffe1ff */
.L_x_33:
[----:B------:R-:W-:-:S05]  /*02a0*/  IADD3 R10, P1, PT, R2, R13, RZ ;  /* 0x0000000d020a7210 */ /* 0x000fca0007f3e0ff */
[----:B0-----:R-:W-:-:S05]  /*02b0*/  IMAD.X R11, R3, 0x1, R15, P1 ;  /* 0x00000001030b7824 */ /* 0x001fca00008e060f */
[----:B------:R-:W2:Y:S01]  /*02c0*/  LDG.E R14, desc[UR6][R10.64+-0x1000] ;  /* 0xfff000060a0e7981 */ /* 0x000ea2000c1e1900 */
[----:B------:R-:W-:-:S05]  /*02d0*/  IADD3 R8, P1, PT, R4, R13, RZ ;  /* 0x0000000d04087210 */ /* 0x000fca0007f3e0ff */
[----:B------:R-:W-:Y:S01]  /*02e0*/  IMAD.X R9, R5, 0x1, R15, P1 ;  /* 0x0000000105097824 */ /* 0x000fe200008e060f */
[----:B--2---:R-:W-:-:S05]  /*02f0*/  IADD3 R17, PT, PT, R14, 0x1, RZ ;  /* 0x000000010e117810 */ /* 0x004fca0007ffe0ff */
[----:B------:R0:W-:Y:S04]  /*0300*/  STG.E desc[UR6][R8.64+-0x1000], R17 ;  /* 0xfff0001108007986 */ /* 0x0001e8000c101906 */
[----:B------:R-:W2:Y:S02]  /*0310*/  LDG.E R14, desc[UR6][R10.64+-0xe00] ;  /* 0xfff200060a0e7981 */ /* 0x000ea4000c1e1900 */
[----:B--2---:R-:W-:-:S05]  /*0320*/  VIADD R19, R14, 0x1 ;  /* 0x000000010e137836 */ /* 0x004fca0000000000 */
[----:B------:R-:W-:Y:S04]  /*0330*/  STG.E desc[UR6][R8.64+-0xe00], R19 ;  /* 0xfff2001308007986 */ /* 0x000fe8000c101906 */
[----:B------:R-:W2:Y:S02]  /*0340*/  LDG.E R14, desc[UR6][R10.64+-0xc00] ;  /* 0xfff400060a0e7981 */ /* 0x000ea4000c1e1900 */
[----:B--2---:R-:W-:-:S05]  /*0350*/  VIADD R21, R14, 0x1 ;  /* 0x000000010e157836 */ /* 0x004fca0000000000 */
[----:B------:R1:W-:Y:S04]  /*0360*/  STG.E desc[UR6][R8.64+-0xc00], R21 ;  /* 0xfff4001508007986 */ /* 0x0003e8000c101906 */
[----:B------:R-:W2:Y:S02]  /*0370*/  LDG.E R14, desc[UR6][R10.64+-0xa00] ;  /* 0xfff600060a0e7981 */ /* 0x000ea4000c1e1900 */
[----:B--2---:R-:W-:-:S05]  /*0380*/  IADD3 R23, PT, PT, R14, 0x1, RZ ;  /* 0x000000010e177810 */ /* 0x004fca0007ffe0ff */
[----:B------:R2:W-:Y:S04]  /*0390*/  STG.E desc[UR6][R8.64+-0xa00], R23 ;  /* 0xfff6001708007986 */ /* 0x0005e8000c101906 */
[----:B------:R-:W0:Y:S02]  /*03a0*/  LDG.E R14, desc[UR6][R10.64+-0x800] ;  /* 0xfff800060a0e7981 */ /* 0x000e24000c1e1900 */
[----:B0-----:R-:W-:-:S05]  /*03b0*/  VIADD R17, R14, 0x1 ;  /* 0x000000010e117836 */ /* 0x001fca0000000000 */
[----:B------:R0:W-:Y:S04]  /*03c0*/  STG.E desc[UR6][R8.64+-0x800], R17 ;  /* 0xfff8001108007986 */ /* 0x0001e8000c101906 */
[----:B------:R-:W3:Y:S02]  /*03d0*/  LDG.E R14, desc[UR6][R10.64+-0x600] ;  /* 0xfffa00060a0e7981 */ /* 0x000ee4000c1e1900 */
[----:B---3--:R-:W-:-:S05]  /*03e0*/  VIADD R25, R14, 0x1 ;  /* 0x000000010e197836 */ /* 0x008fca0000000000 */
[----:B------:R3:W-:Y:S04]  /*03f0*/  STG.E desc[UR6][R8.64+-0x600], R25 ;  /* 0xfffa001908007986 */ /* 0x0007e8000c101906 */
[----:B------:R-:W1:Y:S02]  /*0400*/  LDG.E R14, desc[UR6][R10.64+-0x400] ;  /* 0xfffc00060a0e7981 */ /* 0x000e64000c1e1900 */
[----:B-1----:R-:W-:-:S05]  /*0410*/  IADD3 R21, PT, PT, R14, 0x1, RZ ;  /* 0x000000010e157810 */ /* 0x002fca0007ffe0ff */
[----:B------:R1:W-:Y:S04]  /*0420*/  STG.E desc[UR6][R8.64+-0x400], R21 ;  /* 0xfffc001508007986 */ /* 0x0003e8000c101906 */
[----:B------:R-:W2:Y:S01]  /*0430*/  LDG.E R14, desc[UR6][R10.64+-0x200] ;  /* 0xfffe00060a0e7981 */ /* 0x000ea2000c1e1900 */
[----:B------:R-:W-:Y:S02]  /*0440*/  HFMA2 R19, -RZ, RZ, 0, 0 ;  /* 0x00000000ff137431 */ /* 0x000fe400000001ff */
[----:B------:R-:W-:Y:S02]  /*0450*/  IMAD.MOV.U32 R18, RZ, RZ, 0x600 ;  /* 0x00000600ff127424 */ /* 0x000fe400078e00ff */
[----:B--2---:R-:W-:-:S05]  /*0460*/  VIADD R23, R14, 0x1 ;  /* 0x000000010e177836 */ /* 0x004fca0000000000 */
[----:B------:R2:W-:Y:S04]  /*0470*/  STG.E desc[UR6][R8.64+-0x200], R23 ;  /* 0xfffe001708007986 */ /* 0x0005e8000c101906 */
[----:B------:R-:W3:Y:S01]  /*0480*/  LDG.E R14, desc[UR6][R10.64] ;  /* 0x000000060a0e7981 */ /* 0x000ee2000c1e1900 */
[----:B------:R-:W-:-:S03]  /*0490*/  IMAD.WIDE R18, R6, 0x4, R18 ;  /* 0x0000000406127825 */ /* 0x000fc600078e0212 */
[----:B------:R-:W-:-:S05]  /*04a0*/  IADD3 R16, P1, PT, R2, R18, RZ ;  /* 0x0000001202107210 */ /* 0x000fca0007f3e0ff */
[----:B0-----:R-:W-:Y:S02]  /*04b0*/  IMAD.X R17, R3, 0x1, R19, P1 ;  /* 0x0000000103117824 */ /* 0x001fe400008e0613 */
[----:B---3--:R-:W-:-:S05]  /*04c0*/  VIADD R25, R14, 0x1 ;  /* 0x000000010e197836 */ /* 0x008fca0000000000 */
[----:B------:R0:W-:Y:S04]  /*04d0*/  STG.E desc[UR6][R8.64], R25 ;  /* 0x0000001908007986 */ /* 0x0001e8000c101906 */
[----:B------:R-:W1:Y:S01]  /*04e0*/  LDG.E R14, desc[UR6][R16.64+-0x600] ;  /* 0xfffa0006100e7981 */ /* 0x000e62000c1e1900 */
[----:B------:R-:W-:-:S04]  /*04f0*/  IADD3 R18, P1, PT, R4, R18, RZ ;  /* 0x0000001204127210 */ /* 0x000fc80007f3e0ff */
[----:B------:R-:W-:Y:S01]  /*0500*/  IADD3.X R19, PT, PT, R5, R19, RZ, P1, !PT ;  /* 0x0000001305137210 */ /* 0x000fe20000ffe4ff */
[----:B-1----:R-:W-:-:S05]  /*0510*/  VIADD R21, R14, 0x1 ;  /* 0x000000010e157836 */ /* 0x002fca0000000000 */
[----:B------:R1:W-:Y:S04]  /*0520*/  STG.E desc[UR6][R18.64+-0x600], R21 ;  /* 0xfffa001512007986 */ /* 0x0003e8000c101906 */
[----:B------:R-:W3:Y:S02]  /*0530*/  LDG.E R10, desc[UR6][R16.64+-0x400] ;  /* 0xfffc0006100a7981 */ /* 0x000ee4000c1e1900 */
[----:B---3--:R-:W-:-:S05]  /*0540*/  VIADD R11, R10, 0x1 ;  /* 0x000000010a0b7836 */ /* 0x008fca0000000000 */
[----:B------:R3:W-:Y:S04]  /*0550*/  STG.E desc[UR6][R18.64+-0x400], R11 ;  /* 0xfffc000b12007986 */ /* 0x0007e8000c101906 */
[----:B------:R-:W2:Y:S02]  /*0560*/  LDG.E R10, desc[UR6][R16.64+-0x200] ;  /* 0xfffe0006100a7981 */ /* 0x000ea4000c1e1900 */
[----:B--2---:R-:W-:-:S05]  /*0570*/  IADD3 R23, PT, PT, R10, 0x1, RZ ;  /* 0x000000010a177810 */ /* 0x004fca0007ffe0ff */
[----:B------:R2:W-:Y:S04]  /*0580*/  STG.E desc[UR6][R18.64+-0x200], R23 ;  /* 0xfffe001712007986 */ /* 0x0005e8000c101906 */
[----:B0-----:R-:W4:Y:S02]  /*0590*/  LDG.E R8, desc[UR6][R16.64] ;  /* 0x0000000610087981 */ /* 0x001f24000c1e1900 */
[----:B----4-:R-:W-:-:S05]  /*05a0*/  VIADD R9, R8, 0x1 ;  /* 0x0000000108097836 */ /* 0x010fca0000000000 */
[----:B------:R0:W-:Y:S04]  /*05b0*/  STG.E desc[UR6][R18.64], R9 ;  /* 0x0000000912007986 */ /* 0x0001e8000c101906 */
[----:B------:R-:W1:Y:S02]  /*05c0*/  LDG.E R8, desc[UR6][R16.64+0x200] ;  /* 0x0002000610087981 */ /* 0x000e64000c1e1900 */
[----:B-1----:R-:W-:-:S05]  /*05d0*/  VIADD R21, R8, 0x1 ;  /* 0x0000000108157836 */ /* 0x002fca0000000000 */
[----:B------:R0:W-:Y:S04]  /*05e0*/  STG.E desc[UR6][R18.64+0x200], R21 ;  /* 0x0002001512007986 */ /* 0x0001e8000c101906 */
[----:B------:R-:W3:Y:S02]  /*05f0*/  LDG.E R8, desc[UR6][R16.64+0x400] ;  /* 0x0004000610087981 */ /* 0x000ee4000c1e1900 */
[----:B---3--:R-:W-:-:S05]  /*0600*/  IADD3 R11, PT, PT, R8, 0x1, RZ ;  /* 0x00000001080b7810 */ /* 0x008fca0007ffe0ff */
[----:B------:R0:W-:Y:S04]  /*0610*/  STG.E desc[UR6][R18.64+0x400], R11 ;  /* 0x0004000b12007986 */ /* 0x0001e8000c101906 */
[----:B------:R-:W2:Y:S01]  /*0620*/  LDG.E R8, desc[UR6][R16.64+0x600] ;  /* 0x0006000610087981 */ /* 0x000ea2000c1e1900 */
[----:B------:R-:W-:Y:S01]  /*0630*/  VIADD R12, R12, 0x10 ;  /* 0x000000100c0c7836 */ /* 0x000fe20000000000 */
[----:B------:R-:W-:Y:S01]  /*0640*/  IADD3 R13, P2, PT, R13, 0x2000, RZ ;  /* 0x000020000d0d7810 */ /* 0x000fe20007f5e0ff */
[----:B------:R-:W-:-:S03]  /*0650*/  VIADD R6, R6, 0x800 ;  /* 0x0000080006067836 */ /* 0x000fc60000000000 */
[----:B------:R-:W-:Y:S02]  /*0660*/  ISETP.NE.AND P1, PT, R12, RZ, PT ;  /* 0x000000ff0c00720c */ /* 0x000fe40003f25270 */
[----:B------:R-:W-:Y:S01]  /*0670*/  IADD3.X R15, PT, PT, RZ, R15, RZ, P2, !PT ;  /* 0x0000000fff0f7210 */ /* 0x000fe200017fe4ff */
[----:B--2---:R-:W-:-:S05]  /*0680*/  VIADD R23, R8, 0x1 ;  /* 0x0000000108177836 */ /* 0x004fca0000000000 */
[----:B------:R0:W-:Y:S05]  /*0690*/  STG.E desc[UR6][R18.64+0x600], R23 ;  /* 0x0006001712007986 */ /* 0x0001ea000c101906 */
[----:B------:R-:W-:Y:S05]  /*06a0*/  @P1 BRA `(.L_x_33) ;  /* 0xfffffff800fc1947 */ /* 0x000fea000383ffff */
.L_x_32:
[----:B------:R-:W-:Y:S05]  /*06b0*/  @!P0 EXIT ;  /* 0x000000000000894d */ /* 0x000fea0003800000 */
[----:B------:R-:W1:Y:S01]  /*06c0*/  LDCU UR4, c[0x0][0x384] ;  /* 0x00007080ff0477ac */ /* 0x000e620008000800 */
[----:B------:R-:W-:Y:S01]  /*06d0*/  ISETP.GE.U32.AND P0, PT, R20, 0x8, PT ;  /* 0x000000081400780c */ /* 0x000fe20003f06070 */
[----:B-1----:R-:W-:-:S06]  /*06e0*/  ULOP3.LUT UR5, UR4, 0x7, URZ, 0xc0, !UPT ;  /* 0x0000000704057892 */ /* 0x002fcc000f8ec0ff */
[----:B------:R-:W-:-:S06]  /*06f0*/  ISETP.NE.AND P1, PT, RZ, UR5, PT ;  /* 0x00000005ff007c0c */ /* 0x000fcc000bf25270 */
[----:B------:R-:W-:Y:S07]  /*0700*/  @!P0 BRA `(.L_x_34) ;  /* 0x0000000000708947 */ /* 0x000fee0003800000 */
[----:B0-----:R-:W-:-:S04]  /*0710*/  IMAD R11, R7, 0x80, R0 ;  /* 0x00000080070b7824 */ /* 0x001fc800078e0200 */
[----:B------:R-:W-:-:S05]  /*0720*/  IMAD.WIDE R8, R11, 0x4, R2 ;  /* 0x000000040b087825 */ /* 0x000fca00078e0202 */
        /* <DEDUP_REMOVED lines=10> */
[----:B------:R-:W3:Y:S02]  /*07d0*/  LDG.E R6, desc[UR6][R8.64+0x600] ;  /* 0x0006000608067981 */ /* 0x000ee4000c1e1900 */
[----:B---3--:R-:W-:-:S05]  /*07e0*/  IADD3 R19, PT, PT, R6, 0x1, RZ ;  /* 0x0000000106137810 */ /* 0x008fca0007ffe0ff */
[----:B------:R3:W-:Y:S04]  /*07f0*/  STG.E desc[UR6][R10.64+0x600], R19 ;  /* 0x000600130a007986 */ /* 0x0007e8000c101906 */
[----:B------:R-:W0:Y:S02]  /*0800*/  LDG.E R6, desc[UR6][R8.64+0x800] ;  /* 0x0008000608067981 */ /* 0x000e24000c1e1900 */
[----:B0-----:R-:W-:-:S05]  /*0810*/  VIADD R13, R6, 0x1 ;  /* 0x00000001060d7836 */ /* 0x001fca0000000000 */
[----:B------:R4:W-:Y:S04]  /*0820*/  STG.E desc[UR6][R10.64+0x800], R13 ;  /* 0x0008000d0a007986 */ /* 0x0009e8000c101906 */
[----:B------:R-:W1:Y:S02]  /*0830*/  LDG.E R6, desc[UR6][R8.64+0xa00] ;  /* 0x000a000608067981 */ /* 0x000e64000c1e1900 */
[----:B-1----:R-:W-:-:S05]  /*0840*/  VIADD R15, R6, 0x1 ;  /* 0x00000001060f7836 */ /* 0x002fca0000000000 */
[----:B------:R4:W-:Y:S04]  /*0850*/  STG.E desc[UR6][R10.64+0xa00], R15 ;  /* 0x000a000f0a007986 */ /* 0x0009e8000c101906 */
[----:B------:R-:W2:Y:S02]  /*0860*/  LDG.E R6, desc[UR6][R8.64+0xc00] ;  /* 0x000c000608067981 */ /* 0x000ea4000c1e1900 */
[----:B--2---:R-:W-:-:S05]  /*0870*/  IADD3 R17, PT, PT, R6, 0x1, RZ ;  /* 0x0000000106117810 */ /* 0x004fca0007ffe0ff */
[----:B------:R4:W-:Y:S04]  /*0880*/  STG.E desc[UR6][R10.64+0xc00], R17 ;  /* 0x000c00110a007986 */ /* 0x0009e8000c101906 */
[----:B------:R-:W3:Y:S01]  /*0890*/  LDG.E R6, desc[UR6][R8.64+0xe00] ;  /* 0x000e000608067981 */ /* 0x000ee2000c1e1900 */
[----:B------:R-:W-:Y:S01]  /*08a0*/  IADD3 R7, PT, PT, R7, 0x8, RZ ;  /* 0x0000000807077810 */ /* 0x000fe20007ffe0ff */
[----:B---3--:R-:W-:-:S05]  /*08b0*/  VIADD R19, R6, 0x1 ;  /* 0x0000000106137836 */ /* 0x008fca0000000000 */
[----:B------:R4:W-:Y:S02]  /*08c0*/  STG.E desc[UR6][R10.64+0xe00], R19 ;  /* 0x000e00130a007986 */ /* 0x0009e4000c101906 */
.L_x_34:
[----:B------:R-:W-:Y:S05]  /*08d0*/  @!P1 EXIT ;  /* 0x000000000000994d */ /* 0x000fea0003800000 */
[----:B------:R-:W-:Y:S02]  /*08e0*/  UISETP.GE.U32.AND UP0, UPT, UR5, 0x4, UPT ;  /* 0x000000040500788c */ /* 0x000fe4000bf06070 */
[----:B------:R-:W-:-:S06]  /*08f0*/  ULOP3.LUT UR4, UR4, 0x3, URZ, 0xc0, !UPT ;  /* 0x0000000304047892 */ /* 0x000fcc000f8ec0ff */
[----:B------:R-:W-:Y:S01]  /*0900*/  ISETP.NE.AND P0, PT, RZ, UR4, PT ;  /* 0x00000004ff007c0c */ /* 0x000fe2000bf05270 */
[----:B------:R-:W-:-:S12]  /*0910*/  BRA.U !UP0, `(.L_x_35) ;  /* 0x0000000108407547 */ /* 0x000fd8000b800000 */
[----:B0---4-:R-:W-:-:S04]  /*0920*/  IMAD R11, R7, 0x80, R0 ;  /* 0x00000080070b7824 */ /* 0x011fc800078e0200 */
        /* <DEDUP_REMOVED lines=9> */
[----:B--2---:R-:W-:-:S05]  /*09c0*/  IADD3 R17, PT, PT, R6, 0x1, RZ ;  /* 0x0000000106117810 */ /* 0x004fca0007ffe0ff */
[----:B------:R1:W-:Y:S04]  /*09d0*/  STG.E desc[UR6][R10.64+0x400], R17 ;  /* 0x000400110a007986 */ /* 0x0003e8000c101906 */
[----:B------:R-:W2:Y:S01]  /*09e0*/  LDG.E R6, desc[UR6][R8.64+0x600] ;  /* 0x0006000608067981 */ /* 0x000ea2000c1e1900 */
[----:B------:R-:W-:Y:S01]  /*09f0*/  IADD3 R7, PT, PT, R7, 0x4, RZ ;  /* 0x0000000407077810 */ /* 0x000fe20007ffe0ff */
[----:B--2---:R-:W-:-:S05]  /*0a00*/  VIADD R19, R6, 0x1 ;  /* 0x0000000106137836 */ /* 0x004fca0000000000 */
[----:B------:R1:W-:Y:S02]  /*0a10*/  STG.E desc[UR6][R10.64+0x600], R19 ;  /* 0x000600130a007986 */ /* 0x0003e4000c101906 */
.L_x_35:
[----:B------:R-:W-:Y:S05]  /*0a20*/  @!P0 EXIT ;  /* 0x000000000000894d */ /* 0x000fea0003800000 */
[----:B01--4-:R-:W-:Y:S01]  /*0a30*/  IMAD R11, R7, 0x80, R0 ;  /* 0x00000080070b7824 */ /* 0x013fe200078e0200 */
[----:B------:R-:W-:-:S12]  /*0a40*/  UIADD3 UR4, UPT, UPT, -UR4, URZ, URZ ;  /* 0x000000ff04047290 */ /* 0x000fd8000fffe1ff */
.L_x_36:
[----:B------:R-:W-:-:S06]  /*0a50*/  IMAD.WIDE R8, R11, 0x4, R2 ;  /* 0x000000040b087825 */ /* 0x000fcc00078e0202 */
[----:B------:R-:W2:Y:S01]  /*0a60*/  LDG.E R8, desc[UR6][R8.64] ;  /* 0x0000000608087981 */ /* 0x000ea2000c1e1900 */
[----:B0-----:R-:W-:Y:S01]  /*0a70*/  IMAD.WIDE R6, R11, 0x4, R4 ;  /* 0x000000040b067825 */ /* 0x001fe200078e0204 */
[----:B------:R-:W-:-:S03]  /*0a80*/  UIADD3 UR4, UPT, UPT, UR4, 0x1, URZ ;  /* 0x0000000104047890 */ /* 0x000fc6000fffe0ff */
[----:B------:R-:W-:Y:S01]  /*0a90*/  VIADD R11, R11, 0x80 ;  /* 0x000000800b0b7836 */ /* 0x000fe20000000000 */
[----:B------:R-:W-:Y:S01]  /*0aa0*/  UISETP.NE.AND UP0, UPT, UR4, URZ, UPT ;  /* 0x000000ff0400728c */ /* 0x000fe2000bf05270 */
[----:B--2---:R-:W-:-:S05]  /*0ab0*/  IADD3 R13, PT, PT, R8, 0x1, RZ ;  /* 0x00000001080d7810 */ /* 0x004fca0007ffe0ff */
[----:B------:R0:W-:Y:S03]  /*0ac0*/  STG.E desc[UR6][R6.64], R13 ;  /* 0x0000000d06007986 */ /* 0x0001e6000c101906 */
[----:B------:R-:W-:Y:S05]  /*0ad0*/  BRA.U UP0, `(.L_x_36) ;  /* 0xfffffffd00dc7547 */ /* 0x000fea000b83ffff */
[----:B------:R-:W-:Y:S05]  /*0ae0*/  EXIT ;  /* 0x000000000000794d */ /* 0x000fea0003800000 */
.L_x_31:
[----:B------:R-:W-:-:S13]  /*0af0*/  ISETP.GE.AND P0, PT, R9, 0x1, PT ;  /* 0x000000010900780c */ /* 0x000fda0003f06270 */
[----:B------:R-:W-:Y:S05]  /*0b00*/  @!P0 EXIT ;  /* 0x000000000000894d */ /* 0x000fea0003800000 */
[C---:B------:R-:W-:Y:S02]  /*0b10*/  ISETP.GE.U32.AND P0, PT, R9.reuse, 0x8, PT ;  /* 0x000000080900780c */ /* 0x040fe40003f06070 */
[----:B------:R-:W-:Y:S02]  /*0b20*/  LOP3.LUT R20, R9, 0x7, RZ, 0xc0, !PT ;  /* 0x0000000709147812 */ /* 0x000fe400078ec0ff */
[----:B------:R-:W-:-:S09]  /*0b30*/  MOV R7, RZ ;  /* 0x000000ff00077202 */ /* 0x000fd20000000f00 */
[----:B------:R-:W-:Y:S05]  /*0b40*/  @!P0 BRA `(.L_x_37) ;  /* 0x0000000000d08947 */ /* 0x000fea0003800000 */
[----:B------:R-:W-:Y:S01]  /*0b50*/  LOP3.LUT R7, R9, 0x7ffffff8, RZ, 0xc0, !PT ;  /* 0x7ffffff809077812 */ /* 0x000fe200078ec0ff */
[----:B------:R-:W-:-:S07]  /*0b60*/  IMAD.MOV.U32 R12, RZ, RZ, RZ ;  /* 0x000000ffff0c7224 */ /* 0x000fce00078e00ff */
.L_x_40:
[----:B0-----:R-:W-:-:S04]  /*0b70*/  LEA R13, R12, R0, 0x7 ;  /* 0x000000000c0d7211 */ /* 0x001fc800078e38ff */
        /* <DEDUP_REMOVED lines=10> */
[----:B------:R-:W-:Y:S02]  /*0c20*/  VIADD R21, R13, 0x100 ;  /* 0x000001000d157836 */ /* 0x000fe40000000000 */
[----:B------:R-:W-:-:S03]  /*0c30*/  IMAD.WIDE R10, R11, 0x4, R4 ;  /* 0x000000040b0a7825 */ /* 0x000fc600078e0204 */
[----:B------:R-:W-:Y:S02]  /*0c40*/  ISETP.GE.AND P0, PT, R21, R6, PT ;  /* 0x000000061500720c */ /* 0x000fe40003f06270 */
[----:B--2---:R-:W-:-:S05]  /*0c50*/  @!P1 IADD3 R15, PT, PT, R18, 0x1, RZ ;  /* 0x00000001120f9810 */ /* 0x004fca0007ffe0ff */
[----:B------:R1:W-:Y:S06]  /*0c60*/  @!P1 STG.E desc[UR6][R10.64], R15 ;  /* 0x0000000f0a009986 */ /* 0x0003ec000c101906 */
[----:B------:R-:W2:Y:S01]  /*0c70*/  @!P0 LDG.E R14, desc[UR6][R8.64+0x200] ;  /* 0x00020006080e8981 */ /* 0x000ea2000c1e1900 */
[----:B------:R-:W-:-:S05]  /*0c80*/  VIADD R21, R13, 0x180 ;  /* 0x000001800d157836 */ /* 0x000fca0000000000 */
[----:B------:R-:W-:Y:S02]  /*0c90*/  ISETP.GE.AND P1, PT, R21, R6, PT ;  /* 0x000000061500720c */ /* 0x000fe40003f26270 */
[----:B--2---:R-:W-:-:S05]  /*0ca0*/  @!P0 IADD3 R21, PT, PT, R14, 0x1, RZ ;  /* 0x000000010e158810 */ /* 0x004fca0007ffe0ff */
[----:B------:R-:W-:Y:S06]  /*0cb0*/  @!P0 STG.E desc[UR6][R10.64+0x200], R21 ;  /* 0x000200150a008986 */ /* 0x000fec000c101906 */
[----:B------:R-:W2:Y:S01]  /*0cc0*/  @!P1 LDG.E R14, desc[UR6][R8.64+0x400] ;  /* 0x00040006080e9981 */ /* 0x000ea2000c1e1900 */
[----:B0-----:R-:W-:-:S05]  /*0cd0*/  VIADD R17, R13, 0x200 ;  /* 0x000002000d117836 */ /* 0x001fca0000000000 */
[----:B------:R-:W-:Y:S02]  /*0ce0*/  ISETP.GE.AND P0, PT, R17, R6, PT ;  /* 0x000000061100720c */ /* 0x000fe40003f06270 */
[----:B--2---:R-:W-:-:S05]  /*0cf0*/  @!P1 IADD3 R17, PT, PT, R14, 0x1, RZ ;  /* 0x000000010e119810 */ /* 0x004fca0007ffe0ff */
[----:B------:R0:W-:Y:S06]  /*0d00*/  @!P1 STG.E desc[UR6][R10.64+0x400], R17 ;  /* 0x000400110a009986 */ /* 0x0001ec000c101906 */
[----:B------:R-:W2:Y:S01]  /*0d10*/  @!P0 LDG.E R14, desc[UR6][R8.64+0x600] ;  /* 0x00060006080e8981 */ /* 0x000ea2000c1e1900 */
[----:B-1----:R-:W-:-:S05]  /*0d20*/  VIADD R15, R13, 0x280 ;  /* 0x000002800d0f7836 */ /* 0x002fca0000000000 */
[----:B------:R-:W-:Y:S02]  /*0d30*/  ISETP.GE.AND P1, PT, R15, R6, PT ;  /* 0x000000060f00720c */ /* 0x000fe40003f26270 */
[----:B--2---:R-:W-:-:S05]  /*0d40*/  @!P0 IADD3 R15, PT, PT, R14, 0x1, RZ ;  /* 0x000000010e0f8810 */ /* 0x004fca0007ffe0ff */
[----:B------:R1:W-:Y:S06]  /*0d50*/  @!P0 STG.E desc[UR6][R10.64+0x600], R15 ;  /* 0x0006000f0a008986 */ /* 0x0003ec000c101906 */
[----:B------:R-:W2:Y:S01]  /*0d60*/  @!P1 LDG.E R14, desc[UR6][R8.64+0x800] ;  /* 0x00080006080e9981 */ /* 0x000ea2000c1e1900 */
[----:B------:R-:W-:-:S05]  /*0d70*/  VIADD R19, R13, 0x300 ;  /* 0x000003000d137836 */ /* 0x000fca0000000000 */
[----:B------:R-:W-:Y:S02]  /*0d80*/  ISETP.GE.AND P0, PT, R19, R6, PT ;  /* 0x000000061300720c */ /* 0x000fe40003f06270 */
[----:B--2---:R-:W-:-:S05]  /*0d90*/  @!P1 IADD3 R19, PT, PT, R14, 0x1, RZ ;  /* 0x000000010e139810 */ /* 0x004fca0007ffe0ff */
[----:B------:R1:W-:Y:S06]  /*0da0*/  @!P1 STG.E desc[UR6][R10.64+0x800], R19 ;  /* 0x000800130a009986 */ /* 0x0003ec000c101906 */
[----:B------:R-:W0:Y:S01]  /*0db0*/  @!P0 LDG.E R14, desc[UR6][R8.64+0xa00] ;  /* 0x000a0006080e8981 */ /* 0x000e22000c1e1900 */
[----:B------:R-:W-:Y:S01]  /*0dc0*/  IADD3 R13, PT, PT, R13, 0x380, RZ ;  /* 0x000003800d0d7810 */ /* 0x000fe20007ffe0ff */
[----:B------:R-:W-:Y:S01]  /*0dd0*/  VIADD R12, R12, 0x8 ;  /* 0x000000080c0c7836 */ /* 0x000fe20000000000 */
[----:B------:R-:W-:Y:S04]  /*0de0*/  BSSY.RECONVERGENT B0, `(.L_x_38) ;  /* 0x0000009000007945 */ /* 0x000fe80003800200 */
[----:B------:R-:W-:Y:S01]  /*0df0*/  ISETP.NE.AND P1, PT, R12, R7, PT ;  /* 0x000000070c00720c */ /* 0x000fe20003f25270 */
[----:B0-----:R-:W-:-:S05]  /*0e00*/  @!P0 VIADD R17, R14, 0x1 ;  /* 0x000000010e118836 */ /* 0x001fca0000000000 */
[----:B------:R1:W-:Y:S01]  /*0e10*/  @!P0 STG.E desc[UR6][R10.64+0xa00], R17 ;  /* 0x000a00110a008986 */ /* 0x0003e2000c101906 */
[----:B------:R-:W-:-:S13]  /*0e20*/  ISETP.GE.AND P0, PT, R13, R6, PT ;  /* 0x000000060d00720c */ /* 0x000fda0003f06270 */
[----:B-1----:R-:W-:Y:S05]  /*0e30*/  @P0 BRA `(.L_x_39) ;  /* 0x00000000000c0947 */ /* 0x002fea0003800000 */
[----:B------:R-:W2:Y:S02]  /*0e40*/  LDG.E R8, desc[UR6][R8.64+0xc00] ;  /* 0x000c000608087981 */ /* 0x000ea4000c1e1900 */
[----:B--2---:R-:W-:-:S05]  /*0e50*/  IADD3 R13, PT, PT, R8, 0x1, RZ ;  /* 0x00000001080d7810 */ /* 0x004fca0007ffe0ff */
[----:B------:R0:W-:Y:S02]  /*0e60*/  STG.E desc[UR6][R10.64+0xc00], R13 ;  /* 0x000c000d0a007986 */ /* 0x0001e4000c101906 */
.L_x_39:
[----:B------:R-:W-:Y:S05]  /*0e70*/  BSYNC.RECONVERGENT B0 ;  /* 0x0000000000007941 */ /* 0x000fea0003800200 */
.L_x_38:
[----:B------:R-:W-:Y:S05]  /*0e80*/  @P1 BRA `(.L_x_40) ;  /* 0xfffffffc00381947 */ /* 0x000fea000383ffff */
.L_x_37:
[----:B------:R-:W-:-:S13]  /*0e90*/  ISETP.NE.AND P0, PT, R20, RZ, PT ;  /* 0x000000ff1400720c */ /* 0x000fda0003f05270 */
[----:B------:R-:W-:Y:S05]  /*0ea0*/  @!P0 EXIT ;  /* 0x000000000000894d */ /* 0x000fea0003800000 */
[----:B------:R-:W1:Y:S01]  /*0eb0*/  LDC R8, c[0x0][0x384] ;  /* 0x0000e100ff087b82 */ /* 0x000e620000000800 */
[----:B------:R-:W-:Y:S02]  /*0ec0*/  ISETP.GE.U32.AND P1, PT, R20, 0x4, PT ;  /* 0x000000041400780c */ /* 0x000fe40003f26070 */
[----:B-1----:R-:W-:-:S04]  /*0ed0*/  LOP3.LUT R21, R8, 0x3, RZ, 0xc0, !PT ;  /* 0x0000000308157812 */ /* 0x002fc800078ec0ff */
[----:B------:R-:W-:-:S07]  /*0ee0*/  ISETP.NE.AND P0, PT, R21, RZ, PT ;  /* 0x000000ff1500720c */ /* 0x000fce0003f05270 */
[----:B------:R-:W-:Y:S06]  /*0ef0*/  @!P1 BRA `(.L_x_41) ;  /* 0x0000000000749947 */ /* 0x000fec0003800000 */
[----:B------:R-:W-:-:S05]  /*0f00*/  IMAD R19, R7, 0x80, R0 ;  /* 0x0000008007137824 */ /* 0x000fca00078e0200 */
[----:B------:R-:W-:-:S13]  /*0f10*/  ISETP.GE.AND P2, PT, R19, R6, PT ;  /* 0x000000061300720c */ /* 0x000fda0003f46270 */
[----:B0-----:R-:W-:-:S06]  /*0f20*/  @!P2 IMAD.WIDE R10, R19, 0x4, R2 ;  /* 0x00000004130aa825 */ /* 0x001fcc00078e0202 */
        /* <DEDUP_REMOVED lines=8> */
[----:B------:R-:W-:Y:S01]  /*0fb0*/  IADD3 R25, PT, PT, R19, 0x100, RZ ;  /* 0x0000010013197810 */ /* 0x000fe20007ffe0ff */
[----:B------:R-:W-:-:S03]  /*0fc0*/  @!P1 IMAD.WIDE R16, R17, 0x4, R4 ;  /* 0x0000000411109825 */ /* 0x000fc600078e0204 */
[----:B------:R-:W-:-:S13]  /*0fd0*/  ISETP.GE.AND P2, PT, R25, R6, PT ;  /* 0x000000061900720c */ /* 0x000fda0003f46270 */
[----:B------:R-:W-:-:S04]  /*0fe0*/  @!P2 IMAD.WIDE R10, R25, 0x4, R2 ;  /* 0x00000004190aa825 */ /* 0x000fc800078e0202 */
[----:B--2---:R-:W-:-:S05]  /*0ff0*/  @!P1 VIADD R23, R14, 0x1 ;  /* 0x000000010e179836 */ /* 0x004fca0000000000 */
[----:B------:R1:W-:Y:S04]  /*1000*/  @!P1 STG.E desc[UR6][R16.64], R23 ;  /* 0x0000001710009986 */ /* 0x0003e8000c101906 */
[----:B------:R-:W2:Y:S01]  /*1010*/  @!P2 LDG.E R10, desc[UR6][R10.64] ;  /* 0x000000060a0aa981 */ /* 0x000ea2000c1e1900 */
[----:B------:R-:W-:Y:S01]  /*1020*/  IADD3 R19, PT, PT, R19, 0x180, RZ ;  /* 0x0000018013137810 */ /* 0x000fe20007ffe0ff */
        /* <DEDUP_REMOVED lines=10> */
.L_x_41:
[----:B------:R-:W-:Y:S05]  /*10d0*/  @!P0 EXIT ;  /* 0x000000000000894d */ /* 0x000fea0003800000 */
[----:B------:R-:W-:Y:S02]  /*10e0*/  ISETP.NE.AND P1, PT, R21, 0x1, PT ;  /* 0x000000011500780c */ /* 0x000fe40003f25270 */
[----:B------:R-:W-:-:S04]  /*10f0*/  LOP3.LUT R8, R8, 0x1, RZ, 0xc0, !PT ;  /* 0x0000000108087812 */ /* 0x000fc800078ec0ff */
[----:B------:R-:W-:-:S07]  /*1100*/  ISETP.NE.U32.AND P0, PT, R8, 0x1, PT ;  /* 0x000000010800780c */ /* 0x000fce0003f05070 */
[----:B------:R-:W-:Y:S06]  /*1110*/  @!P1 BRA `(.L_x_42) ;  /* 0x00000000003c9947 */ /* 0x000fec0003800000 */
[----:B0-----:R-:W-:-:S04]  /*1120*/  LEA R11, R7, R0, 0x7 ;  /* 0x00000000070b7211 */ /* 0x001fc800078e38ff */
[----:B------:R-:W-:-:S13]  /*1130*/  ISETP.GE.AND P1, PT, R11, R6, PT ;  /* 0x000000060b00720c */ /* 0x000fda0003f26270 */
[----:B-1----:R-:W-:-:S06]  /*1140*/  @!P1 IMAD.WIDE R8, R11, 0x4, R2 ;  /* 0x000000040b089825 */ /* 0x002fcc00078e0202 */
[----:B------:R-:W2:Y:S01]  /*1150*/  @!P1 LDG.E R8, desc[UR6][R8.64] ;  /* 0x0000000608089981 */ /* 0x000ea2000c1e1900 */
[C---:B------:R-:W-:Y:S02]  /*1160*/  VIADD R15, R11.reuse, 0x80 ;  /* 0x000000800b0f7836 */ /* 0x040fe40000000000 */
[----:B------:R-:W-:-:S03]  /*1170*/  @!P1 IMAD.WIDE R10, R11, 0x4, R4 ;  /* 0x000000040b0a9825 */ /* 0x000fc600078e0204 */
[----:B------:R-:W-:-:S13]  /*1180*/  ISETP.GE.AND P2, PT, R15, R6, PT ;  /* 0x000000060f00720c */ /* 0x000fda0003f46270 */
[----:B------:R-:W-:Y:S01]  /*1190*/  @!P2 IMAD.WIDE R12, R15, 0x4, R2 ;  /* 0x000000040f0ca825 */ /* 0x000fe200078e0202 */
[----:B--2---:R-:W-:-:S05]  /*11a0*/  @!P1 IADD3 R17, PT, PT, R8, 0x1, RZ ;  /* 0x0000000108119810 */ /* 0x004fca0007ffe0ff */
[----:B------:R2:W-:Y:S04]  /*11b0*/  @!P1 STG.E desc[UR6][R10.64], R17 ;  /* 0x000000110a009986 */ /* 0x0005e8000c101906 */
[----:B------:R-:W3:Y:S01]  /*11c0*/  @!P2 LDG.E R12, desc[UR6][R12.64] ;  /* 0x000000060c0ca981 */ /* 0x000ee2000c1e1900 */
[----:B------:R-:W-:Y:S01]  /*11d0*/  @!P2 IMAD.WIDE R14, R15, 0x4, R4 ;  /* 0x000000040f0ea825 */ /* 0x000fe200078e0204 */
[----:B------:R-:W-:-:S03]  /*11e0*/  IADD3 R7, PT, PT, R7, 0x2, RZ ;  /* 0x0000000207077810 */ /* 0x000fc60007ffe0ff */
[----:B---3--:R-:W-:-:S05]  /*11f0*/  @!P2 VIADD R19, R12, 0x1 ;  /* 0x000000010c13a836 */ /* 0x008fca0000000000 */
[----:B------:R2:W-:Y:S02]  /*1200*/  @!P2 STG.E desc[UR6][R14.64], R19 ;  /* 0x000000130e00a986 */ /* 0x0005e4000c101906 */
.L_x_42:
[----:B------:R-:W-:Y:S05]  /*1210*/  @P0 EXIT ;  /* 0x000000000000094d */ /* 0x000fea0003800000 */
[----:B------:R-:W-:-:S05]  /*1220*/  IMAD R7, R7, 0x80, R0 ;  /* 0x0000008007077824 */ /* 0x000fca00078e0200 */
[----:B------:R-:W-:-:S13]  /*1230*/  ISETP.GE.AND P0, PT, R7, R6, PT ;  /* 0x000000060700720c */ /* 0x000fda0003f06270 */
[----:B------:R-:W-:Y:S05]  /*1240*/  @P0 EXIT ;  /* 0x000000000000094d */ /* 0x000fea0003800000 */
[----:B------:R-:W-:-:S06]  /*1250*/  IMAD.WIDE R2, R7, 0x4, R2 ;  /* 0x0000000407027825 */ /* 0x000fcc00078e0202 */
[----:B------:R-:W3:Y:S01]  /*1260*/  LDG.E R2, desc[UR6][R2.64] ;  /* 0x0000000602027981 */ /* 0x000ee2000c1e1900 */
[----:B------:R-:W-:Y:S01]  /*1270*/  IMAD.WIDE R4, R7, 0x4, R4 ;  /* 0x0000000407047825 */ /* 0x000fe200078e0204 */
[----:B---3--:R-:W-:-:S05]  /*1280*/  IADD3 R7, PT, PT, R2, 0x1, RZ ;  /* 0x0000000102077810 */ /* 0x008fca0007ffe0ff */
[----:B------:R-:W-:Y:S01]  /*1290*/  STG.E desc[UR6][R4.64], R7 ;  /* 0x0000000704007986 */ /* 0x000fe2000c101906 */
[----:B------:R-:W-:Y:S05]  /*12a0*/  EXIT ;  /* 0x000000000000794d */ /* 0x000fea0003800000 */
.L_x_43:
        /* <DEDUP_REMOVED lines=13> */
.L_x_48:


//--------------------- .text._ZN3cub18CUB_300001_SM_10006detail8for_each13static_kernelINS2_12policy_hub_t12policy_500_tEmN6thrust24THRUST_300001_SM_1000_NS8cuda_cub20__uninitialized_fill7functorINS7_10device_ptrIiEEiEEEEvT0_T1_ --------------------------
	.section	.text._ZN3cub18CUB_300001_SM_10006detail8for_each13static_kernelINS2_12policy_hub_t12policy_500_tEmN6thrust24THRUST_300001_SM_1000_NS8cuda_cub20__uninitialized_fill7functorINS7_10device_ptrIiEEiEEEEvT0_T1_,"ax",@progbits
	.align	128
        .global         _ZN3cub18CUB_300001_SM_10006detail8for_each13static_kernelINS2_12policy_hub_t12policy_500_tEmN6thrust24THRUST_300001_SM_1000_NS8cuda_cub20__uninitialized_fill7functorINS7_10device_ptrIiEEiEEEEvT0_T1_
        .type           _ZN3cub18CUB_300001_SM_10006detail8for_each13static_kernelINS2_12policy_hub_t12policy_500_tEmN6thrust24THRUST_300001_SM_1000_NS8cuda_cub20__uninitialized_fill7functorINS7_10device_ptrIiEEiEEEEvT0_T1_,@function
        .size           _ZN3cub18CUB_300001_SM_10006detail8for_each13static_kernelINS2_12policy_hub_t12policy_500_tEmN6thrust24THRUST_300001_SM_1000_NS8cuda_cub20__uninitialized_fill7functorINS7_10device_ptrIiEEiEEEEvT0_T1_,(.L_x_49 - _ZN3cub18CUB_300001_SM_10006detail8for_each13static_kernelINS2_12policy_hub_t12policy_500_tEmN6thrust24THRUST_300001_SM_1000_NS8cuda_cub20__uninitialized_fill7functorINS7_10device_ptrIiEEiEEEEvT0_T1_)
        .other          _ZN3cub18CUB_300001_SM_10006detail8for_each13static_kernelINS2_12policy_hub_t12policy_500_tEmN6thrust24THRUST_300001_SM_1000_NS8cuda_cub20__uninitialized_fill7functorINS7_10device_ptrIiEEiEEEEvT0_T1_,@"STO_CUDA_ENTRY STV_DEFAULT"
_ZN3cub18CUB_300001_SM_10006detail8for_each13static_kernelINS2_12policy_hub_t12policy_500_tEmN6thrust24THRUST_300001_SM_1000_NS8cuda_cub20__uninitialized_fill7functorINS7_10device_ptrIiEEiEEEEvT0_T1_:
.text._ZN3cub18CUB_300001_SM_10006detail8for_each13static_kernelINS2_12policy_hub_t12policy_500_tEmN6thrust24THRUST_300001_SM_1000_NS8cuda_cub20__uninitialized_fill7functorINS7_10device_ptrIiEEiEEEEvT0_T1_:
[----:B------:R-:W-:Y:S08]  /*0000*/  LDC R1, c[0x0][0x37c] ;  /* 0x0000df00ff017b82 */ /* 0x000ff00000000800 */
[----:B------:R-:W0:Y:S01]  /*0010*/  S2UR UR4, SR_CTAID.X ;  /* 0x00000000000479c3 */ /* 0x000e220000002500 */
[----:B------:R-:W1:Y:S01]  /*0020*/  LDCU.64 UR6, c[0x0][0x380] ;  /* 0x00007000ff0677ac */ /* 0x000e620008000a00 */
[----:B------:R-:W2:Y:S01]  /*0030*/  LDCU.64 UR8, c[0x0][0x358] ;  /* 0x00006b00ff0877ac */ /* 0x000ea20008000a00 */
[----:B0-----:R-:W-:-:S04]  /*0040*/  UIMAD.WIDE.U32 UR4, UR4, 0x200, URZ ;  /* 0x00000200040478a5 */ /* 0x001fc8000f8e00ff */
[----:B-1----:R-:W-:-:S04]  /*0050*/  UIADD3 UR6, UP0, UPT, -UR4, UR6, URZ ;  /* 0x0000000604067290 */ /* 0x002fc8000ff1e1ff */
[----:B------:R-:W-:Y:S02]  /*0060*/  UIADD3.X UR7, UPT, UPT, ~UR5, UR7, URZ, UP0, !UPT ;  /* 0x0000000705077290 */ /* 0x000fe400087fe5ff */
[----:B------:R-:W-:-:S04]  /*0070*/  UISETP.GE.U32.AND UP0, UPT, UR6, 0x200, UPT ;  /* 0x000002000600788c */ /* 0x000fc8000bf06070 */
[----:B------:R-:W-:-:S09]  /*0080*/  UISETP.GE.U32.AND.EX UP0, UPT, UR7, URZ, UPT, UP0 ;  /* 0x000000ff0700728c */ /* 0x000fd2000bf06100 */
[----:B--2---:R-:W-:Y:S05]  /*0090*/  BRA.U !UP0, `(.L_x_44) ;  /* 0x0000000108287547 */ /* 0x004fea000b800000 */
[----:B------:R-:W0:Y:S01]  /*00a0*/  S2R R0, SR_TID.X ;  /* 0x0000000000007919 */ /* 0x000e220000002100 */
[----:B------:R-:W1:Y:S01]  /*00b0*/  LDCU.64 UR6, c[0x0][0x388] ;  /* 0x00007100ff0677ac */ /* 0x000e620008000a00 */
[----:B------:R-:W2:Y:S01]  /*00c0*/  LDC R5, c[0x0][0x390] ;  /* 0x0000e400ff057b82 */ /* 0x000ea20000000800 */
[----:B0-----:R-:W-:-:S05]  /*00d0*/  IADD3 R0, P0, PT, R0, UR4, RZ ;  /* 0x0000000400007c10 */ /* 0x001fca000ff1e0ff */
[----:B------:R-:W-:Y:S01]  /*00e0*/  IMAD.X R3, RZ, RZ, UR5, P0 ;  /* 0x00000005ff037e24 */ /* 0x000fe200080e06ff */
[----:B-1----:R-:W-:-:S04]  /*00f0*/  LEA R2, P0, R0, UR6, 0x2 ;  /* 0x0000000600027c11 */ /* 0x002fc8000f8010ff */
[----:B------:R-:W-:-:S05]  /*0100*/  LEA.HI.X R3, R0, UR7, R3, 0x2, P0 ;  /* 0x0000000700037c11 */ /* 0x000fca00080f1403 */
[----:B--2---:R-:W-:Y:S04]  /*0110*/  STG.E desc[UR8][R2.64], R5 ;  /* 0x0000000502007986 */ /* 0x004fe8000c101908 */
[----:B------:R-:W-:Y:S01]  /*0120*/  STG.E desc[UR8][R2.64+0x400], R5 ;  /* 0x0004000502007986 */ /* 0x000fe2000c101908 */
[----:B------:R-:W-:Y:S05]  /*0130*/  EXIT ;  /* 0x000000000000794d */ /* 0x000fea0003800000 */
.L_x_44:
[----:B------:R-:W0:Y:S01]  /*0140*/  S2R R0, SR_TID.X ;  /* 0x0000000000007919 */ /* 0x000e220000002100 */
[----:B------:R-:W-:Y:S01]  /*0150*/  IMAD.U32 R2, RZ, RZ, UR7 ;  /* 0x00000007ff027e24 */ /* 0x000fe2000f8e00ff */
[----:B------:R-:W1:Y:S01]  /*0160*/  LDCU.64 UR10, c[0x0][0x388] ;  /* 0x00007100ff0a77ac */ /* 0x000e620008000a00 */
[----:B------:R-:W-:Y:S01]  /*0170*/  IMAD.U32 R4, RZ, RZ, UR7 ;  /* 0x00000007ff047e24 */ /* 0x000fe2000f8e00ff */
[----:B0-----:R-:W-:-:S04]  /*0180*/  ISETP.LT.U32.AND P0, PT, R0, UR6, PT ;  /* 0x0000000600007c0c */ /* 0x001fc8000bf01070 */
[----:B------:R-:W-:Y:S01]  /*0190*/  ISETP.GT.U32.AND.EX P0, PT, R2, RZ, PT, P0 ;  /* 0x000000ff0200720c */ /* 0x000fe20003f04100 */
[C---:B------:R-:W-:Y:S01]  /*01a0*/  VIADD R2, R0.reuse, 0x100 ;  /* 0x0000010000027836 */ /* 0x040fe20000000000 */
[----:B------:R-:W-:-:S04]  /*01b0*/  IADD3 R0, P2, PT, R0, UR4, RZ ;  /* 0x0000000400007c10 */ /* 0x000fc8000ff5e0ff */
[----:B------:R-:W-:Y:S01]  /*01c0*/  ISETP.LT.U32.AND P1, PT, R2, UR6, PT ;  /* 0x0000000602007c0c */ /* 0x000fe2000bf21070 */
[----:B------:R-:W-:Y:S01]  /*01d0*/  IMAD.X R3, RZ, RZ, UR5, P2 ;  /* 0x00000005ff037e24 */ /* 0x000fe200090e06ff */
[----:B-1----:R-:W-:Y:S02]  /*01e0*/  LEA R2, P2, R0, UR10, 0x2 ;  /* 0x0000000a00027c11 */ /* 0x002fe4000f8410ff */
[----:B------:R-:W-:Y:S02]  /*01f0*/  ISETP.GT.U32.AND.EX P1, PT, R4, RZ, PT, P1 ;  /* 0x000000ff0400720c */ /* 0x000fe40003f24110 */
[----:B------:R-:W-:Y:S01]  /*0200*/  LEA.HI.X R3, R0, UR11, R3, 0x2, P2 ;  /* 0x0000000b00037c11 */ /* 0x000fe200090f1403 */
[----:B------:R-:W0:Y:S04]  /*0210*/  @P0 LDC R5, c[0x0][0x390] ;  /* 0x0000e400ff050b82 */ /* 0x000e280000000800 */
[----:B0-----:R0:W-:Y:S06]  /*0220*/  @P0 STG.E desc[UR8][R2.64], R5 ;  /* 0x0000000502000986 */ /* 0x0011ec000c101908 */
[----:B------:R-:W-:Y:S05]  /*0230*/  @!P1 EXIT ;  /* 0x000000000000994d */ /* 0x000fea0003800000 */
[----:B0-----:R-:W0:Y:S02]  /*0240*/  LDC R5, c[0x0][0x390] ;  /* 0x0000e400ff057b82 */ /* 0x001e240000000800 */
[----:B0-----:R-:W-:Y:S01]  /*0250*/  STG.E desc[UR8][R2.64+0x400], R5 ;  /* 0x0004000502007986 */ /* 0x001fe2000c101908 */
[----:B------:R-:W-:Y:S05]  /*0260*/  EXIT ;  /* 0x000000000000794d */ /* 0x000fea0003800000 */
.L_x_45:
        /* <DEDUP_REMOVED lines=9> */
.L_x_49:


//--------------------- .text._ZN3cub18CUB_300001_SM_10006detail11EmptyKernelIvEEvv --------------------------
	.section	.text._ZN3cub18CUB_300001_SM_10006detail11EmptyKernelIvEEvv,"ax",@progbits
	.align	128
        .global         _ZN3cub18CUB_300001_SM_10006detail11EmptyKernelIvEEvv
        .type           _ZN3cub18CUB_300001_SM_10006detail11EmptyKernelIvEEvv,@function
        .size           _ZN3cub18CUB_300001_SM_10006detail11EmptyKernelIvEEvv,(.L_x_50 - _ZN3cub18CUB_300001_SM_10006detail11EmptyKernelIvEEvv)
        .other          _ZN3cub18CUB_300001_SM_10006detail11EmptyKernelIvEEvv,@"STO_CUDA_ENTRY STV_DEFAULT"
_ZN3cub18CUB_300001_SM_10006detail11EmptyKernelIvEEvv:
.text._ZN3cub18CUB_300001_SM_10006detail11EmptyKernelIvEEvv:
[----:B------:R-:W-:Y:S01]  /*0000*/  LDC R1, c[0x0][0x37c] ;  /* 0x0000df00ff017b82 */ /* 0x000fe20000000800 */
[----:B------:R-:W-:Y:S05]  /*0010*/  EXIT ;  /* 0x000000000000794d */ /* 0x000fea0003800000 */
.L_x_46:
        /* <DEDUP_REMOVED lines=14> */
.L_x_50:


//--------------------- .nv.shared.reserved.0     --------------------------
	.section	.nv.shared.reserved.0,"aw",@nobits
	.weak		__nv_reservedSMEM_offset_0_alias
	.size		__nv_reservedSMEM_offset_0_alias, 0, 64
	.other		__nv_reservedSMEM_offset_0_alias,@"STO_CUDA_RESERVED_SHARED STV_DEFAULT"
__nv_reservedSMEM_offset_0_alias:
	.zero		0
	.zero		64


//--------------------- .nv.global                --------------------------
	.section	.nv.global,"aw",@nobits
.nv.global:
	.type		_ZN30_INTERNAL_47dcb4c1_4_k_cu_main6thrust24THRUST_300001_SM_1000_NS3seqE,@object
	.size		_ZN30_INTERNAL_47dcb4c1_4_k_cu_main6thrust24THRUST_300001_SM_1000_NS3seqE,(_ZN30_INTERNAL_47dcb4c1_4_k_cu_main4cuda3std3__48in_placeE - _ZN30_INTERNAL_47dcb4c1_4_k_cu_main6thrust24THRUST_300001_SM_1000_NS3seqE)
_ZN30_INTERNAL_47dcb4c1_4_k_cu_main6thrust24THRUST_300001_SM_1000_NS3seqE:
	.zero		1
	.type		_ZN30_INTERNAL_47dcb4c1_4_k_cu_main4cuda3std3__48in_placeE,@object
	.size		_ZN30_INTERNAL_47dcb4c1_4_k_cu_main4cuda3std3__48in_placeE,(_ZN30_INTERNAL_47dcb4c1_4_k_cu_main4cuda3std6ranges3__45__cpo4sizeE - _ZN30_INTERNAL_47dcb4c1_4_k_cu_main4cuda3std3__48in_placeE)
_ZN30_INTERNAL_47dcb4c1_4_k_cu_main4cuda3std3__48in_placeE:
	.zero		1
	.type		_ZN30_INTERNAL_47dcb4c1_4_k_cu_main4cuda3std6ranges3__45__cpo4sizeE,@object
	.size		_ZN30_INTERNAL_47dcb4c1_4_k_cu_main4cuda3std6ranges3__45__cpo4sizeE,(_ZN30_INTERNAL_47dcb4c1_4_k_cu_main6thrust24THRUST_300001_SM_1000_NS12placeholders2_3E - _ZN30_INTERNAL_47dcb4c1_4_k_cu_main4cuda3std6ranges3__45__cpo4sizeE)
_ZN30_INTERNAL_47dcb4c1_4_k_cu_main4cuda3std6ranges3__45__cpo4sizeE:
	.zero		1
	.type		_ZN30_INTERNAL_47dcb4c1_4_k_cu_main6thrust24THRUST_300001_SM_1000_NS12placeholders2_3E,@object
	.size		_ZN30_INTERNAL_47dcb4c1_4_k_cu_main6thrust24THRUST_300001_SM_1000_NS12placeholders2_3E,(_ZN30_INTERNAL_47dcb4c1_4_k_cu_main4cuda3std3__45__cpo6cbeginE - _ZN30_INTERNAL_47dcb4c1_4_k_cu_main6thrust24THRUST_300001_SM_1000_NS12placeholders2_3E)
_ZN30_INTERNAL_47dcb4c1_4_k_cu_main6thrust24THRUST_300001_SM_1000_NS12placeholders2_3E:
	.zero		1
	.type		_ZN30_INTERNAL_47dcb4c1_4_k_cu_main4cuda3std3__45__cpo6cbeginE,@object
	.size		_ZN30_INTERNAL_47dcb4c1_4_k_cu_main4cuda3std3__45__cpo6cbeginE,(_ZN30_INTERNAL_47dcb4c1_4_k_cu_main4cuda3std6ranges3__45__cpo6cbeginE - _ZN30_INTERNAL_47dcb4c1_4_k_cu_main4cuda3std3__45__cpo6cbeginE)
_ZN30_INTERNAL_47dcb4c1_4_k_cu_main4cuda3std3__45__cpo6cbeginE:
	.zero		1
	.type		_ZN30_INTERNAL_47dcb4c1_4_k_cu_main4cuda3std6ranges3__45__cpo6cbeginE,@object
	.size		_ZN30_INTERNAL_47dcb4c1_4_k_cu_main4cuda3std6ranges3__45__cpo6cbeginE,(_ZN30_INTERNAL_47dcb4c1_4_k_cu_main6thrust24THRUST_300001_SM_1000_NS12placeholders2_7E - _ZN30_INTERNAL_47dcb4c1_4_k_cu_main4cuda3std6ranges3__45__cpo6cbeginE)
_ZN30_INTERNAL_47dcb4c1_4_k_cu_main4cuda3std6ranges3__45__cpo6cbeginE:
	.zero		1
	.type		_ZN30_INTERNAL_47dcb4c1_4_k_cu_main6thrust24THRUST_300001_SM_1000_NS12placeholders2_7E,@object
	.size		_ZN30_INTERNAL_47dcb4c1_4_k_cu_main6thrust24THRUST_300001_SM_1000_NS12placeholders2_7E,(_ZN30_INTERNAL_47dcb4c1_4_k_cu_main4cuda3std3__45__cpo7crbeginE - _ZN30_INTERNAL_47dcb4c1_4_k_cu_main6thrust24THRUST_300001_SM_1000_NS12placeholders2_7E)
_ZN30_INTERNAL_47dcb4c1_4_k_cu_main6thrust24THRUST_300001_SM_1000_NS12placeholders2_7E:
	.zero		1
	.type		_ZN30_INTERNAL_47dcb4c1_4_k_cu_main4cuda3std3__45__cpo7crbeginE,@object
	.size		_ZN30_INTERNAL_47dcb4c1_4_k_cu_main4cuda3std3__45__cpo7crbeginE,(_ZN30_INTERNAL_47dcb4c1_4_k_cu_main4cuda3std6ranges3__45__cpo4nextE - _ZN30_INTERNAL_47dcb4c1_4_k_cu_main4cuda3std3__45__cpo7crbeginE)
_ZN30_INTERNAL_47dcb4c1_4_k_cu_main4cuda3std3__45__cpo7crbeginE:
	.zero		1
	.type		_ZN30_INTERNAL_47dcb4c1_4_k_cu_main4cuda3std6ranges3__45__cpo4nextE,@object
	.size		_ZN30_INTERNAL_47dcb4c1_4_k_cu_main4cuda3std6ranges3__45__cpo4nextE,(_ZN30_INTERNAL_47dcb4c1_4_k_cu_main4cuda3std6ranges3__45__cpo4swapE - _ZN30_INTERNAL_47dcb4c1_4_k_cu_main4cuda3std6ranges3__45__cpo4nextE)
_ZN30_INTERNAL_47dcb4c1_4_k_cu_main4cuda3std6ranges3__45__cpo4nextE:
	.zero		1
	.type		_ZN30_INTERNAL_47dcb4c1_4_k_cu_main4cuda3std6ranges3__45__cpo4swapE,@object
	.size		_ZN30_INTERNAL_47dcb4c1_4_k_cu_main4cuda3std6ranges3__45__cpo4swapE,(_ZN30_INTERNAL_47dcb4c1_4_k_cu_main6thrust24THRUST_300001_SM_1000_NS8cuda_cub10par_nosyncE - _ZN30_INTERNAL_47dcb4c1_4_k_cu_main4cuda3std6ranges3__45__cpo4swapE)
_ZN30_INTERNAL_47dcb4c1_4_k_cu_main4cuda3std6ranges3__45__cpo4swapE:
	.zero		1
	.type		_ZN30_INTERNAL_47dcb4c1_4_k_cu_main6thrust24THRUST_300001_SM_1000_NS8cuda_cub10par_nosyncE,@object
	.size		_ZN30_INTERNAL_47dcb4c1_4_k_cu_main6thrust24THRUST_300001_SM_1000_NS8cuda_cub10par_nosyncE,(_ZN30_INTERNAL_47dcb4c1_4_k_cu_main6thrust24THRUST_300001_SM_1000_NS12placeholders2_9E - _ZN30_INTERNAL_47dcb4c1_4_k_cu_main6thrust24THRUST_300001_SM_1000_NS8cuda_cub10par_nosyncE)
_ZN30_INTERNAL_47dcb4c1_4_k_cu_main6thrust24THRUST_300001_SM_1000_NS8cuda_cub10par_nosyncE:
	.zero		1
	.type		_ZN30_INTERNAL_47dcb4c1_4_k_cu_main6thrust24THRUST_300001_SM_1000_NS12placeholders2_9E,@object
	.size		_ZN30_INTERNAL_47dcb4c1_4_k_cu_main6thrust24THRUST_300001_SM_1000_NS12placeholders2_9E,(_ZN30_INTERNAL_47dcb4c1_4_k_cu_main4cuda3std3__432_GLOBAL__N__47dcb4c1_4_k_cu_main6ignoreE - _ZN30_INTERNAL_47dcb4c1_4_k_cu_main6thrust24THRUST_300001_SM_1000_NS12placeholders2_9E)
_ZN30_INTERNAL_47dcb4c1_4_k_cu_main6thrust24THRUST_300001_SM_1000_NS12placeholders2_9E:
	.zero		1
	.type		_ZN30_INTERNAL_47dcb4c1_4_k_cu_main4cuda3std3__432_GLOBAL__N__47dcb4c1_4_k_cu_main6ignoreE,@object
	.size		_ZN30_INTERNAL_47dcb4c1_4_k_cu_main4cuda3std3__432_GLOBAL__N__47dcb4c1_4_k_cu_main6ignoreE,(_ZN30_INTERNAL_47dcb4c1_4_k_cu_main4cuda3std6ranges3__45__cpo4dataE - _ZN30_INTERNAL_47dcb4c1_4_k_cu_main4cuda3std3__432_GLOBAL__N__47dcb4c1_4_k_cu_main6ignoreE)
_ZN30_INTERNAL_47dcb4c1_4_k_cu_main4cuda3std3__432_GLOBAL__N__47dcb4c1_4_k_cu_main6ignoreE:
	.zero		1
	.type		_ZN30_INTERNAL_47dcb4c1_4_k_cu_main4cuda3std6ranges3__45__cpo4dataE,@object
	.size		_ZN30_INTERNAL_47dcb4c1_4_k_cu_main4cuda3std6ranges3__45__cpo4dataE,(_ZN30_INTERNAL_47dcb4c1_4_k_cu_main6thrust24THRUST_300001_SM_1000_NS12placeholders2_1E - _ZN30_INTERNAL_47dcb4c1_4_k_cu_main4cuda3std6ranges3__45__cpo4dataE)
_ZN30_INTERNAL_47dcb4c1_4_k_cu_main4cuda3std6ranges3__45__cpo4dataE:
	.zero		1
	.type		_ZN30_INTERNAL_47dcb4c1_4_k_cu_main6thrust24THRUST_300001_SM_1000_NS12placeholders2_1E,@object
	.size		_ZN30_INTERNAL_47dcb4c1_4_k_cu_main6thrust24THRUST_300001_SM_1000_NS12placeholders2_1E,(_ZN30_INTERNAL_47dcb4c1_4_k_cu_main4cuda3std3__45__cpo5beginE - _ZN30_INTERNAL_47dcb4c1_4_k_cu_main6thrust24THRUST_300001_SM_1000_NS12placeholders2_1E)
_ZN30_INTERNAL_47dcb4c1_4_k_cu_main6thrust24THRUST_300001_SM_1000_NS12placeholders2_1E:
	.zero		1
	.type		_ZN30_INTERNAL_47dcb4c1_4_k_cu_main4cuda3std3__45__cpo5beginE,@object
	.size		_ZN30_INTERNAL_47dcb4c1_4_k_cu_main4cuda3std3__45__cpo5beginE,(_ZN30_INTERNAL_47dcb4c1_4_k_cu_main4cuda3std6ranges3__45__cpo5beginE - _ZN30_INTERNAL_47dcb4c1_4_k_cu_main4cuda3std3__45__cpo5beginE)
_ZN30_INTERNAL_47dcb4c1_4_k_cu_main4cuda3std3__45__cpo5beginE:
	.zero		1
	.type		_ZN30_INTERNAL_47dcb4c1_4_k_cu_main4cuda3std6ranges3__45__cpo5beginE,@object
	.size		_ZN30_INTERNAL_47dcb4c1_4_k_cu_main4cuda3std6ranges3__45__cpo5beginE,(_ZN30_INTERNAL_47dcb4c1_4_k_cu_main6thrust24THRUST_300001_SM_1000_NS12placeholders2_5E - _ZN30_INTERNAL_47dcb4c1_4_k_cu_main4cuda3std6ranges3__45__cpo5beginE)
_ZN30_INTERNAL_47dcb4c1_4_k_cu_main4cuda3std6ranges3__45__cpo5beginE:
	.zero		1
	.type		_ZN30_INTERNAL_47dcb4c1_4_k_cu_main6thrust24THRUST_300001_SM_1000_NS12placeholders2_5E,@object
	.size		_ZN30_INTERNAL_47dcb4c1_4_k_cu_main6thrust24THRUST_300001_SM_1000_NS12placeholders2_5E,(_ZN30_INTERNAL_47dcb4c1_4_k_cu_main4cuda3std3__45__cpo6rbeginE - _ZN30_INTERNAL_47dcb4c1_4_k_cu_main6thrust24THRUST_300001_SM_1000_NS12placeholders2_5E)
_ZN30_INTERNAL_47dcb4c1_4_k_cu_main6thrust24THRUST_300001_SM_1000_NS12placeholders2_5E:
	.zero		1
	.type		_ZN30_INTERNAL_47dcb4c1_4_k_cu_main4cuda3std3__45__cpo6rbeginE,@object
	.size		_ZN30_INTERNAL_47dcb4c1_4_k_cu_main4cuda3std3__45__cpo6rbeginE,(_ZN30_INTERNAL_47dcb4c1_4_k_cu_main4cuda3std6ranges3__45__cpo7advanceE - _ZN30_INTERNAL_47dcb4c1_4_k_cu_main4cuda3std3__45__cpo6rbeginE)
_ZN30_INTERNAL_47dcb4c1_4_k_cu_main4cuda3std3__45__cpo6rbeginE:
	.zero		1
	.type		_ZN30_INTERNAL_47dcb4c1_4_k_cu_main4cuda3std6ranges3__45__cpo7advanceE,@object
	.size		_ZN30_INTERNAL_47dcb4c1_4_k_cu_main4cuda3std6ranges3__45__cpo7advanceE,(_ZN30_INTERNAL_47dcb4c1_4_k_cu_main4cuda3std3__47nulloptE - _ZN30_INTERNAL_47dcb4c1_4_k_cu_main4cuda3std6ranges3__45__cpo7advanceE)
_ZN30_INTERNAL_47dcb4c1_4_k_cu_main4cuda3std6ranges3__45__cpo7advanceE:
	.zero		1
	.type		_ZN30_INTERNAL_47dcb4c1_4_k_cu_main4cuda3std3__47nulloptE,@object
	.size		_ZN30_INTERNAL_47dcb4c1_4_k_cu_main4cuda3std3__47nulloptE,(_ZN30_INTERNAL_47dcb4c1_4_k_cu_main4cuda3std6ranges3__45__cpo8distanceE - _ZN30_INTERNAL_47dcb4c1_4_k_cu_main4cuda3std3__47nulloptE)
_ZN30_INTERNAL_47dcb4c1_4_k_cu_main4cuda3std3__47nulloptE:
	.zero		1
	.type		_ZN30_INTERNAL_47dcb4c1_4_k_cu_main4cuda3std6ranges3__45__cpo8distanceE,@object
	.size		_ZN30_INTERNAL_47dcb4c1_4_k_cu_main4cuda3std6ranges3__45__cpo8distanceE,(_ZN30_INTERNAL_47dcb4c1_4_k_cu_main6thrust24THRUST_300001_SM_1000_NS12placeholders3_10E - _ZN30_INTERNAL_47dcb4c1_4_k_cu_main4cuda3std6ranges3__45__cpo8distanceE)
_ZN30_INTERNAL_47dcb4c1_4_k_cu_main4cuda3std6ranges3__45__cpo8distanceE:
	.zero		1
	.type		_ZN30_INTERNAL_47dcb4c1_4_k_cu_main6thrust24THRUST_300001_SM_1000_NS12placeholders3_10E,@object
	.size		_ZN30_INTERNAL_47dcb4c1_4_k_cu_main6thrust24THRUST_300001_SM_1000_NS12placeholders3_10E,(_ZN30_INTERNAL_47dcb4c1_4_k_cu_main4cuda3std3__419piecewise_constructE - _ZN30_INTERNAL_47dcb4c1_4_k_cu_main6thrust24THRUST_300001_SM_1000_NS12placeholders3_10E)
_ZN30_INTERNAL_47dcb4c1_4_k_cu_main6thrust24THRUST_300001_SM_1000_NS12placeholders3_10E:
	.zero		1
	.type		_ZN30_INTERNAL_47dcb4c1_4_k_cu_main4cuda3std3__419piecewise_constructE,@object
	.size		_ZN30_INTERNAL_47dcb4c1_4_k_cu_main4cuda3std3__419piecewise_constructE,(_ZN30_INTERNAL_47dcb4c1_4_k_cu_main4cuda3std6ranges3__45__cpo5cdataE - _ZN30_INTERNAL_47dcb4c1_4_k_cu_main4cuda3std3__419piecewise_constructE)
_ZN30_INTERNAL_47dcb4c1_4_k_cu_main4cuda3std3__419piecewise_constructE:
	.zero		1
	.type		_ZN30_INTERNAL_47dcb4c1_4_k_cu_main4cuda3std6ranges3__45__cpo5cdataE,@object
	.size		_ZN30_INTERNAL_47dcb4c1_4_k_cu_main4cuda3std6ranges3__45__cpo5cdataE,(_ZN30_INTERNAL_47dcb4c1_4_k_cu_main6thrust24THRUST_300001_SM_1000_NS12placeholders2_2E - _ZN30_INTERNAL_47dcb4c1_4_k_cu_main4cuda3std6ranges3__45__cpo5cdataE)
_ZN30_INTERNAL_47dcb4c1_4_k_cu_main4cuda3std6ranges3__45__cpo5cdataE:
	.zero		1
	.type		_ZN30_INTERNAL_47dcb4c1_4_k_cu_main6thrust24THRUST_300001_SM_1000_NS12placeholders2_2E,@object
	.size		_ZN30_INTERNAL_47dcb4c1_4_k_cu_main6thrust24THRUST_300001_SM_1000_NS12placeholders2_2E,(_ZN30_INTERNAL_47dcb4c1_4_k_cu_main4cuda3std3__45__cpo3endE - _ZN30_INTERNAL_47dcb4c1_4_k_cu_main6thrust24THRUST_300001_SM_1000_NS12placeholders2_2E)
_ZN30_INTERNAL_47dcb4c1_4_k_cu_main6thrust24THRUST_300001_SM_1000_NS12placeholders2_2E:
	.zero		1
	.type		_ZN30_INTERNAL_47dcb4c1_4_k_cu_main4cuda3std3__45__cpo3endE,@object
	.size		_ZN30_INTERNAL_47dcb4c1_4_k_cu_main4cuda3std3__45__cpo3endE,(_ZN30_INTERNAL_47dcb4c1_4_k_cu_main4cuda3std6ranges3__45__cpo3endE - _ZN30_INTERNAL_47dcb4c1_4_k_cu_main4cuda3std3__45__cpo3endE)
_ZN30_INTERNAL_47dcb4c1_4_k_cu_main4cuda3std3__45__cpo3endE:
	.zero		1
	.type		_ZN30_INTERNAL_47dcb4c1_4_k_cu_main4cuda3std6ranges3__45__cpo3endE,@object
	.size		_ZN30_INTERNAL_47dcb4c1_4_k_cu_main4cuda3std6ranges3__45__cpo3endE,(_ZN30_INTERNAL_47dcb4c1_4_k_cu_main6thrust24THRUST_300001_SM_1000_NS12placeholders2_6E - _ZN30_INTERNAL_47dcb4c1_4_k_cu_main4cuda3std6ranges3__45__cpo3endE)
_ZN30_INTERNAL_47dcb4c1_4_k_cu_main4cuda3std6ranges3__45__cpo3endE:
	.zero		1
	.type		_ZN30_INTERNAL_47dcb4c1_4_k_cu_main6thrust24THRUST_300001_SM_1000_NS12placeholders2_6E,@object
	.size		_ZN30_INTERNAL_47dcb4c1_4_k_cu_main6thrust24THRUST_300001_SM_1000_NS12placeholders2_6E,(_ZN30_INTERNAL_47dcb4c1_4_k_cu_main4cuda3std3__45__cpo4rendE - _ZN30_INTERNAL_47dcb4c1_4_k_cu_main6thrust24THRUST_300001_SM_1000_NS12placeholders2_6E)
_ZN30_INTERNAL_47dcb4c1_4_k_cu_main6thrust24THRUST_300001_SM_1000_NS12placeholders2_6E:
	.zero		1
	.type		_ZN30_INTERNAL_47dcb4c1_4_k_cu_main4cuda3std3__45__cpo4rendE,@object
	.size		_ZN30_INTERNAL_47dcb4c1_4_k_cu_main4cuda3std3__45__cpo4rendE,(_ZN30_INTERNAL_47dcb4c1_4_k_cu_main4cuda3std6ranges3__45__cpo9iter_swapE - _ZN30_INTERNAL_47dcb4c1_4_k_cu_main4cuda3std3__45__cpo4rendE)
_ZN30_INTERNAL_47dcb4c1_4_k_cu_main4cuda3std3__45__cpo4rendE:
	.zero		1
	.type		_ZN30_INTERNAL_47dcb4c1_4_k_cu_main4cuda3std6ranges3__45__cpo9iter_swapE,@object
	.size		_ZN30_INTERNAL_47dcb4c1_4_k_cu_main4cuda3std6ranges3__45__cpo9iter_swapE,(_ZN30_INTERNAL_47dcb4c1_4_k_cu_main4cuda3std3__48unexpectE - _ZN30_INTERNAL_47dcb4c1_4_k_cu_main4cuda3std6ranges3__45__cpo9iter_swapE)
_ZN30_INTERNAL_47dcb4c1_4_k_cu_main4cuda3std6ranges3__45__cpo9iter_swapE:
	.zero		1
	.type		_ZN30_INTERNAL_47dcb4c1_4_k_cu_main4cuda3std3__48unexpectE,@object
	.size		_ZN30_INTERNAL_47dcb4c1_4_k_cu_main4cuda3std3__48unexpectE,(_ZN30_INTERNAL_47dcb4c1_4_k_cu_main6thrust24THRUST_300001_SM_1000_NS8cuda_cub3parE - _ZN30_INTERNAL_47dcb4c1_4_k_cu_main4cuda3std3__48unexpectE)
_ZN30_INTERNAL_47dcb4c1_4_k_cu_main4cuda3std3__48unexpectE:
	.zero		1
	.type		_ZN30_INTERNAL_47dcb4c1_4_k_cu_main6thrust24THRUST_300001_SM_1000_NS8cuda_cub3parE,@object
	.size		_ZN30_INTERNAL_47dcb4c1_4_k_cu_main6thrust24THRUST_300001_SM_1000_NS8cuda_cub3parE,(_ZN30_INTERNAL_47dcb4c1_4_k_cu_main6thrust24THRUST_300001_SM_1000_NS12placeholders2_4E - _ZN30_INTERNAL_47dcb4c1_4_k_cu_main6thrust24THRUST_300001_SM_1000_NS8cuda_cub3parE)
_ZN30_INTERNAL_47dcb4c1_4_k_cu_main6thrust24THRUST_300001_SM_1000_NS8cuda_cub3parE:
	.zero		1
	.type		_ZN30_INTERNAL_47dcb4c1_4_k_cu_main6thrust24THRUST_300001_SM_1000_NS12placeholders2_4E,@object
	.size		_ZN30_INTERNAL_47dcb4c1_4_k_cu_main6thrust24THRUST_300001_SM_1000_NS12placeholders2_4E,(_ZN30_INTERNAL_47dcb4c1_4_k_cu_main4cuda3std3__45__cpo4cendE - _ZN30_INTERNAL_47dcb4c1_4_k_cu_main6thrust24THRUST_300001_SM_1000_NS12placeholders2_4E)
_ZN30_INTERNAL_47dcb4c1_4_k_cu_main6thrust24THRUST_300001_SM_1000_NS12placeholders2_4E:
	.zero		1
	.type		_ZN30_INTERNAL_47dcb4c1_4_k_cu_main4cuda3std3__45__cpo4cendE,@object
	.size		_ZN30_INTERNAL_47dcb4c1_4_k_cu_main4cuda3std3__45__cpo4cendE,(_ZN30_INTERNAL_47dcb4c1_4_k_cu_main4cuda3std6ranges3__45__cpo4cendE - _ZN30_INTERNAL_47dcb4c1_4_k_cu_main4cuda3std3__45__cpo4cendE)
_ZN30_INTERNAL_47dcb4c1_4_k_cu_main4cuda3std3__45__cpo4cendE:
	.zero		1
	.type		_ZN30_INTERNAL_47dcb4c1_4_k_cu_main4cuda3std6ranges3__45__cpo4cendE,@object
	.size		_ZN30_INTERNAL_47dcb4c1_4_k_cu_main4cuda3std6ranges3__45__cpo4cendE,(_ZN30_INTERNAL_47dcb4c1_4_k_cu_main4cuda3std3__420unreachable_sentinelE - _ZN30_INTERNAL_47dcb4c1_4_k_cu_main4cuda3std6ranges3__45__cpo4cendE)
_ZN30_INTERNAL_47dcb4c1_4_k_cu_main4cuda3std6ranges3__45__cpo4cendE:
	.zero		1
	.type		_ZN30_INTERNAL_47dcb4c1_4_k_cu_main4cuda3std3__420unreachable_sentinelE,@object
	.size		_ZN30_INTERNAL_47dcb4c1_4_k_cu_main4cuda3std3__420unreachable_sentinelE,(_ZN30_INTERNAL_47dcb4c1_4_k_cu_main4cuda3std6ranges3__45__cpo5ssizeE - _ZN30_INTERNAL_47dcb4c1_4_k_cu_main4cuda3std3__420unreachable_sentinelE)
_ZN30_INTERNAL_47dcb4c1_4_k_cu_main4cuda3std3__420unreachable_sentinelE:
	.zero		1
	.type		_ZN30_INTERNAL_47dcb4c1_4_k_cu_main4cuda3std6ranges3__45__cpo5ssizeE,@object
	.size		_ZN30_INTERNAL_47dcb4c1_4_k_cu_main4cuda3std6ranges3__45__cpo5ssizeE,(_ZN30_INTERNAL_47dcb4c1_4_k_cu_main6thrust24THRUST_300001_SM_1000_NS12placeholders2_8E - _ZN30_INTERNAL_47dcb4c1_4_k_cu_main4cuda3std6ranges3__45__cpo5ssizeE)
_ZN30_INTERNAL_47dcb4c1_4_k_cu_main4cuda3std6ranges3__45__cpo5ssizeE:
	.zero		1
	.type		_ZN30_INTERNAL_47dcb4c1_4_k_cu_main6thrust24THRUST_300001_SM_1000_NS12placeholders2_8E,@object
	.size		_ZN30_INTERNAL_47dcb4c1_4_k_cu_main6thrust24THRUST_300001_SM_1000_NS12placeholders2_8E,(_ZN30_INTERNAL_47dcb4c1_4_k_cu_main4cuda3std3__45__cpo5crendE - _ZN30_INTERNAL_47dcb4c1_4_k_cu_main6thrust24THRUST_300001_SM_1000_NS12placeholders2_8E)
_ZN30_INTERNAL_47dcb4c1_4_k_cu_main6thrust24THRUST_300001_SM_1000_NS12placeholders2_8E:
	.zero		1
	.type		_ZN30_INTERNAL_47dcb4c1_4_k_cu_main4cuda3std3__45__cpo5crendE,@object
	.size		_ZN30_INTERNAL_47dcb4c1_4_k_cu_main4cuda3std3__45__cpo5crendE,(_ZN30_INTERNAL_47dcb4c1_4_k_cu_main4cuda3std6ranges3__45__cpo4prevE - _ZN30_INTERNAL_47dcb4c1_4_k_cu_main4cuda3std3__45__cpo5crendE)
_ZN30_INTERNAL_47dcb4c1_4_k_cu_main4cuda3std3__45__cpo5crendE:
	.zero		1
	.type		_ZN30_INTERNAL_47dcb4c1_4_k_cu_main4cuda3std6ranges3__45__cpo4prevE,@object
	.size		_ZN30_INTERNAL_47dcb4c1_4_k_cu_main4cuda3std6ranges3__45__cpo4prevE,(_ZN30_INTERNAL_47dcb4c1_4_k_cu_main4cuda3std6ranges3__45__cpo9iter_moveE - _ZN30_INTERNAL_47dcb4c1_4_k_cu_main4cuda3std6ranges3__45__cpo4prevE)
_ZN30_INTERNAL_47dcb4c1_4_k_cu_main4cuda3std6ranges3__45__cpo4prevE:
	.zero		1
	.type		_ZN30_INTERNAL_47dcb4c1_4_k_cu_main4cuda3std6ranges3__45__cpo9iter_moveE,@object
	.size		_ZN30_INTERNAL_47dcb4c1_4_k_cu_main4cuda3std6ranges3__45__cpo9iter_moveE,(_ZN30_INTERNAL_47dcb4c1_4_k_cu_main6thrust24THRUST_300001_SM_1000_NS6system6detail10sequential3seqE - _ZN30_INTERNAL_47dcb4c1_4_k_cu_main4cuda3std6ranges3__45__cpo9iter_moveE)
_ZN30_INTERNAL_47dcb4c1_4_k_cu_main4cuda3std6ranges3__45__cpo9iter_moveE:
	.zero		1
	.type		_ZN30_INTERNAL_47dcb4c1_4_k_cu_main6thrust24THRUST_300001_SM_1000_NS6system6detail10sequential3seqE,@object
	.size		_ZN30_INTERNAL_47dcb4c1_4_k_cu_main6thrust24THRUST_300001_SM_1000_NS6system6detail10sequential3seqE,(.L_31 - _ZN30_INTERNAL_47dcb4c1_4_k_cu_main6thrust24THRUST_300001_SM_1000_NS6system6detail10sequential3seqE)
_ZN30_INTERNAL_47dcb4c1_4_k_cu_main6thrust24THRUST_300001_SM_1000_NS6system6detail10sequential3seqE:
	.zero		1
.L_31:


//--------------------- .nv.constant0._ZN3cub18CUB_300001_SM_10006detail9transform16transform_kernelINS2_10policy_hubILb1EN4cuda3std3__45tupleIJN6thrust24THRUST_300001_SM_1000_NS6detail15normal_iteratorINSA_10device_ptrIiEEEEEEEE10policy1000El3AddSF_JPiEEEvT0_iT1_T2_DpNS2_10kernel_argIT3_EE --------------------------
	.section	.nv.constant0._ZN3cub18CUB_300001_SM_10006detail9transform16transform_kernelINS2_10policy_hubILb1EN4cuda3std3__45tupleIJN6thrust24THRUST_300001_SM_1000_NS6detail15normal_iteratorINSA_10device_ptrIiEEEEEEEE10policy1000El3AddSF_JPiEEEvT0_iT1_T2_DpNS2_10kernel_argIT3_EE,"a",@progbits
	.sectionflags	@""
	.align	4
.nv.constant0._ZN3cub18CUB_300001_SM_10006detail9transform16transform_kernelINS2_10policy_hubILb1EN4cuda3std3__45tupleIJN6thrust24THRUST_300001_SM_1000_NS6detail15normal_iteratorINSA_10device_ptrIiEEEEEEEE10policy1000El3AddSF_JPiEEEvT0_iT1_T2_DpNS2_10kernel_argIT3_EE:
	.zero		936


//--------------------- .nv.constant0._ZN3cub18CUB_300001_SM_10006detail9transform16transform_kernelINS2_10policy_hubILb1EN4cuda3std3__45tupleIJN6thrust24THRUST_300001_SM_1000_NS6detail15normal_iteratorINSA_10device_ptrIiEEEEEEEE10policy1000Ei3AddSF_JPiEEEvT0_iT1_T2_DpNS2_10kernel_argIT3_EE --------------------------
	.section	.nv.constant0._ZN3cub18CUB_300001_SM_10006detail9transform16transform_kernelINS2_10policy_hubILb1EN4cuda3std3__45tupleIJN6thrust24THRUST_300001_SM_1000_NS6detail15normal_iteratorINSA_10device_ptrIiEEEEEEEE10policy1000Ei3AddSF_JPiEEEvT0_iT1_T2_DpNS2_10kernel_argIT3_EE,"a",@progbits
	.sectionflags	@""
	.align	4
.nv.constant0._ZN3cub18CUB_300001_SM_10006detail9transform16transform_kernelINS2_10policy_hubILb1EN4cuda3std3__45tupleIJN6thrust24THRUST_300001_SM_1000_NS6detail15normal_iteratorINSA_10device_ptrIiEEEEEEEE10policy1000Ei3AddSF_JPiEEEvT0_iT1_T2_DpNS2_10kernel_argIT3_EE:
	.zero		936


//--------------------- .nv.constant0._ZN3cub18CUB_300001_SM_10006detail8for_each13static_kernelINS2_12policy_hub_t12policy_500_tEmN6thrust24THRUST_300001_SM_1000_NS8cuda_cub20__uninitialized_fill7functorINS7_10device_ptrIiEEiEEEEvT0_T1_ --------------------------
	.section	.nv.constant0._ZN3cub18CUB_300001_SM_10006detail8for_each13static_kernelINS2_12policy_hub_t12policy_500_tEmN6thrust24THRUST_300001_SM_1000_NS8cuda_cub20__uninitialized_fill7functorINS7_10device_ptrIiEEiEEEEvT0_T1_,"a",@progbits
	.sectionflags	@""
	.align	4
.nv.constant0._ZN3cub18CUB_300001_SM_10006detail8for_each13static_kernelINS2_12policy_hub_t12policy_500_tEmN6thrust24THRUST_300001_SM_1000_NS8cuda_cub20__uninitialized_fill7functorINS7_10device_ptrIiEEiEEEEvT0_T1_:
	.zero		920


//--------------------- .nv.constant0._ZN3cub18CUB_300001_SM_10006detail11EmptyKernelIvEEvv --------------------------
	.section	.nv.constant0._ZN3cub18CUB_300001_SM_10006detail11EmptyKernelIvEEvv,"a",@progbits
	.sectionflags	@""
	.align	4
.nv.constant0._ZN3cub18CUB_300001_SM_10006detail11EmptyKernelIvEEvv:
	.zero		896


//--------------------- SYMBOLS --------------------------

	.type		.nv.reservedSmem.offset0,@object
	.size		.nv.reservedSmem.offset0,0x4
